	.target	sm_90a

	.elftype	@"ET_EXEC"


//--------------------- .note.nv.tkinfo           --------------------------
	.section	.note.nv.tkinfo,"",@"SHT_NOTE"
	.sectionflags	@"SHF_NOTE_NV_TKINFO"
	.tkinfo
        /*0018*/ 	.word	0x00000002
        /*0030*/ 	.string	""
        /*0030*/ 	.string	"ptxas"
        /*0030*/ 	.string	"Cuda compilation tools, release 13.0, V13.0.88"
        /*0030*/ 	.string	"Build cuda_13.0.r13.0/compiler.36424714_0"
        /*0030*/ 	.string	"-arch sm_90a -m 64 "



//--------------------- .note.nv.cuinfo           --------------------------
	.section	.note.nv.cuinfo,"",@"SHT_NOTE"
	.sectionflags	@"SHF_NOTE_NV_CUINFO"
        /*0018*/ 	.short	0x0002
        /*001a*/ 	.short	0x005a
        /*001c*/ 	.short	0x0082
	.zero		2


//--------------------- .nv.info                  --------------------------
	.section	.nv.info,"",@"SHT_CUDA_INFO"
	.align	4


	//----- nvinfo : EIATTR_REGCOUNT
	.align		4
        /*0000*/ 	.byte	0x04, 0x2f
        /*0002*/ 	.short	(.L_12 - .L_11)
	.align		4
.L_11:
        /*0004*/ 	.word	index@(_ZN7cutlass13device_kernelINS_4gemm6kernel13GemmUniversalIN4cute5tupleIJiiiiEEENS1_10collective13CollectiveMmaINS1_40MainloopSm90TmaGmmaWarpSpecializedSparseILi25ENS5_IJNS4_1CILi1EEENSA_ILi2EEESB_EEENS1_35KernelTmaWarpSpecializedCooperativeEEENS5_IJNSA_ILi128EEENSA_ILi64EEESH_EEEaNS5_IJNS4_6LayoutINS5_IJiNS5_IJSC_iEEEiEEENS5_IJlNS5_IJSB_SC_EEElEEEEENSJ_INS5_IJNS5_IJSH_iEEESP_iEEENS5_IJNS5_IJSH_NSA_ILi4096EEEEEENS5_IJSB_lEEElEEEEEEEEaNS5_IJlSB_lEEENS4_8TiledMMAINS4_8MMA_AtomIJNS4_4SM904GMMA6SPARSE27GMMA_64x64x64_S32S8S8_SS_TNILNS11_9SparseSelE0EEEEEENSJ_INS5_IJSC_SB_SB_EEENS5_IJSB_NSA_ILi0EEES18_EEEEENS5_IJNS4_10UnderscoreES1B_S1B_EEEEENS4_23SM90_TMA_LOAD_MULTICASTENS4_14ComposedLayoutINS4_7SwizzleILi1ELi4ELi3EEENS4_25smem_sparse_ptr_flag_bitsILi2ELi8EEENSJ_INS5_IJNS5_IJSB_NSA_ILi8EEEEEENS5_IJSC_NSA_ILi32EEEEEEEEENS5_IJNS5_IJS18_SH_EEESM_EEEEEEEvNS4_8identityENS4_13SM90_TMA_LOADENS1F_INS1G_ILi2ELi4ELi3EEENS4_18smem_ptr_flag_bitsILi8EEENSJ_INS5_IJS1K_SH_EEENS5_IJSH_SB_EEEEEEEvS1T_EENS_8epilogue10collective6detail29Sm90TmaWarpSpecializedAdapterINS24_15DefaultEpilogueIiNS5_IJSB_llEEES28_NS23_6thread17LinearCombinationIiLi1EiiLNS29_9ScaleType4KindE0ELNS_15FloatRoundStyleE2EiEENS1_15EpilogueDefaultEEEEEvvEEEEvNT_6ParamsE)
        /*0008*/ 	.word	0x000000a8


	//----- nvinfo : EIATTR_FRAME_SIZE
	.align		4
.L_12:
        /*000c*/ 	.byte	0x04, 0x11
        /*000e*/ 	.short	(.L_14 - .L_13)
	.align		4
.L_13:
        /*0010*/ 	.word	index@(_ZN7cutlass13device_kernelINS_4gemm6kernel13GemmUniversalIN4cute5tupleIJiiiiEEENS1_10collective13CollectiveMmaINS1_40MainloopSm90TmaGmmaWarpSpecializedSparseILi25ENS5_IJNS4_1CILi1EEENSA_ILi2EEESB_EEENS1_35KernelTmaWarpSpecializedCooperativeEEENS5_IJNSA_ILi128EEENSA_ILi64EEESH_EEEaNS5_IJNS4_6LayoutINS5_IJiNS5_IJSC_iEEEiEEENS5_IJlNS5_IJSB_SC_EEElEEEEENSJ_INS5_IJNS5_IJSH_iEEESP_iEEENS5_IJNS5_IJSH_NSA_ILi4096EEEEEENS5_IJSB_lEEElEEEEEEEEaNS5_IJlSB_lEEENS4_8TiledMMAINS4_8MMA_AtomIJNS4_4SM904GMMA6SPARSE27GMMA_64x64x64_S32S8S8_SS_TNILNS11_9SparseSelE0EEEEEENSJ_INS5_IJSC_SB_SB_EEENS5_IJSB_NSA_ILi0EEES18_EEEEENS5_IJNS4_10UnderscoreES1B_S1B_EEEEENS4_23SM90_TMA_LOAD_MULTICASTENS4_14ComposedLayoutINS4_7SwizzleILi1ELi4ELi3EEENS4_25smem_sparse_ptr_flag_bitsILi2ELi8EEENSJ_INS5_IJNS5_IJSB_NSA_ILi8EEEEEENS5_IJSC_NSA_ILi32EEEEEEEEENS5_IJNS5_IJS18_SH_EEESM_EEEEEEEvNS4_8identityENS4_13SM90_TMA_LOADENS1F_INS1G_ILi2ELi4ELi3EEENS4_18smem_ptr_flag_bitsILi8EEENSJ_INS5_IJS1K_SH_EEENS5_IJSH_SB_EEEEEEEvS1T_EENS_8epilogue10collective6detail29Sm90TmaWarpSpecializedAdapterINS24_15DefaultEpilogueIiNS5_IJSB_llEEES28_NS23_6thread17LinearCombinationIiLi1EiiLNS29_9ScaleType4KindE0ELNS_15FloatRoundStyleE2EiEENS1_15EpilogueDefaultEEEEEvvEEEEvNT_6ParamsE)
        /*0014*/ 	.word	0x00000000


	//----- nvinfo : EIATTR_MIN_STACK_SIZE
	.align		4
.L_14:
        /*0018*/ 	.byte	0x04, 0x12
        /*001a*/ 	.short	(.L_16 - .L_15)
	.align		4
.L_15:
        /*001c*/ 	.word	index@(_ZN7cutlass13device_kernelINS_4gemm6kernel13GemmUniversalIN4cute5tupleIJiiiiEEENS1_10collective13CollectiveMmaINS1_40MainloopSm90TmaGmmaWarpSpecializedSparseILi25ENS5_IJNS4_1CILi1EEENSA_ILi2EEESB_EEENS1_35KernelTmaWarpSpecializedCooperativeEEENS5_IJNSA_ILi128EEENSA_ILi64EEESH_EEEaNS5_IJNS4_6LayoutINS5_IJiNS5_IJSC_iEEEiEEENS5_IJlNS5_IJSB_SC_EEElEEEEENSJ_INS5_IJNS5_IJSH_iEEESP_iEEENS5_IJNS5_IJSH_NSA_ILi4096EEEEEENS5_IJSB_lEEElEEEEEEEEaNS5_IJlSB_lEEENS4_8TiledMMAINS4_8MMA_AtomIJNS4_4SM904GMMA6SPARSE27GMMA_64x64x64_S32S8S8_SS_TNILNS11_9SparseSelE0EEEEEENSJ_INS5_IJSC_SB_SB_EEENS5_IJSB_NSA_ILi0EEES18_EEEEENS5_IJNS4_10UnderscoreES1B_S1B_EEEEENS4_23SM90_TMA_LOAD_MULTICASTENS4_14ComposedLayoutINS4_7SwizzleILi1ELi4ELi3EEENS4_25smem_sparse_ptr_flag_bitsILi2ELi8EEENSJ_INS5_IJNS5_IJSB_NSA_ILi8EEEEEENS5_IJSC_NSA_ILi32EEEEEEEEENS5_IJNS5_IJS18_SH_EEESM_EEEEEEEvNS4_8identityENS4_13SM90_TMA_LOADENS1F_INS1G_ILi2ELi4ELi3EEENS4_18smem_ptr_flag_bitsILi8EEENSJ_INS5_IJS1K_SH_EEENS5_IJSH_SB_EEEEEEEvS1T_EENS_8epilogue10collective6detail29Sm90TmaWarpSpecializedAdapterINS24_15DefaultEpilogueIiNS5_IJSB_llEEES28_NS23_6thread17LinearCombinationIiLi1EiiLNS29_9ScaleType4KindE0ELNS_15FloatRoundStyleE2EiEENS1_15EpilogueDefaultEEEEEvvEEEEvNT_6ParamsE)
        /*0020*/ 	.word	0x00000000
.L_16:


//--------------------- .nv.compat                --------------------------
	.section	.nv.compat,"",@"SHT_CUDA_COMPAT_INFO"
	.align	4
        /*0000*/ 	.byte	0x02, 0x09, 0x01, 0x00, 0x02, 0x02, 0x04, 0x00, 0x02, 0x05, 0x05, 0x00, 0x03, 0x07, 0x01, 0x01
        /*0010*/ 	.byte	0x02, 0x03, 0x01, 0x00, 0x02, 0x06, 0x01, 0x00, 0x04, 0x0b, 0x08, 0x00, 0x00, 0x00, 0x00, 0x00
        /*0020*/ 	.byte	0x00, 0x00, 0x00, 0x00


//--------------------- .nv.info._ZN7cutlass13device_kernelINS_4gemm6kernel13GemmUniversalIN4cute5tupleIJiiiiEEENS1_10collective13CollectiveMmaINS1_40MainloopSm90TmaGmmaWarpSpecializedSparseILi25ENS5_IJNS4_1CILi1EEENSA_ILi2EEESB_EEENS1_35KernelTmaWarpSpecializedCooperativeEEENS5_IJNSA_ILi128EEENSA_ILi64EEESH_EEEaNS5_IJNS4_6LayoutINS5_IJiNS5_IJSC_iEEEiEEENS5_IJlNS5_IJSB_SC_EEElEEEEENSJ_INS5_IJNS5_IJSH_iEEESP_iEEENS5_IJNS5_IJSH_NSA_ILi4096EEEEEENS5_IJSB_lEEElEEEEEEEEaNS5_IJlSB_lEEENS4_8TiledMMAINS4_8MMA_AtomIJNS4_4SM904GMMA6SPARSE27GMMA_64x64x64_S32S8S8_SS_TNILNS11_9SparseSelE0EEEEEENSJ_INS5_IJSC_SB_SB_EEENS5_IJSB_NSA_ILi0EEES18_EEEEENS5_IJNS4_10UnderscoreES1B_S1B_EEEEENS4_23SM90_TMA_LOAD_MULTICASTENS4_14ComposedLayoutINS4_7SwizzleILi1ELi4ELi3EEENS4_25smem_sparse_ptr_flag_bitsILi2ELi8EEENSJ_INS5_IJNS5_IJSB_NSA_ILi8EEEEEENS5_IJSC_NSA_ILi32EEEEEEEEENS5_IJNS5_IJS18_SH_EEESM_EEEEEEEvNS4_8identityENS4_13SM90_TMA_LOADENS1F_INS1G_ILi2ELi4ELi3EEENS4_18smem_ptr_flag_bitsILi8EEENSJ_INS5_IJS1K_SH_EEENS5_IJSH_SB_EEEEEEEvS1T_EENS_8epilogue10collective6detail29Sm90TmaWarpSpecializedAdapterINS24_15DefaultEpilogueIiNS5_IJSB_llEEES28_NS23_6thread17LinearCombinationIiLi1EiiLNS29_9ScaleType4KindE0ELNS_15FloatRoundStyleE2EiEENS1_15EpilogueDefaultEEEEEvvEEEEvNT_6ParamsE --------------------------
	.section	.nv.info._ZN7cutlass13device_kernelINS_4gemm6kernel13GemmUniversalIN4cute5tupleIJiiiiEEENS1_10collective13CollectiveMmaINS1_40MainloopSm90TmaGmmaWarpSpecializedSparseILi25ENS5_IJNS4_1CILi1EEENSA_ILi2EEESB_EEENS1_35KernelTmaWarpSpecializedCooperativeEEENS5_IJNSA_ILi128EEENSA_ILi64EEESH_EEEaNS5_IJNS4_6LayoutINS5_IJiNS5_IJSC_iEEEiEEENS5_IJlNS5_IJSB_SC_EEElEEEEENSJ_INS5_IJNS5_IJSH_iEEESP_iEEENS5_IJNS5_IJSH_NSA_ILi4096EEEEEENS5_IJSB_lEEElEEEEEEEEaNS5_IJlSB_lEEENS4_8TiledMMAINS4_8MMA_AtomIJNS4_4SM904GMMA6SPARSE27GMMA_64x64x64_S32S8S8_SS_TNILNS11_9SparseSelE0EEEEEENSJ_INS5_IJSC_SB_SB_EEENS5_IJSB_NSA_ILi0EEES18_EEEEENS5_IJNS4_10UnderscoreES1B_S1B_EEEEENS4_23SM90_TMA_LOAD_MULTICASTENS4_14ComposedLayoutINS4_7SwizzleILi1ELi4ELi3EEENS4_25smem_sparse_ptr_flag_bitsILi2ELi8EEENSJ_INS5_IJNS5_IJSB_NSA_ILi8EEEEEENS5_IJSC_NSA_ILi32EEEEEEEEENS5_IJNS5_IJS18_SH_EEESM_EEEEEEEvNS4_8identityENS4_13SM90_TMA_LOADENS1F_INS1G_ILi2ELi4ELi3EEENS4_18smem_ptr_flag_bitsILi8EEENSJ_INS5_IJS1K_SH_EEENS5_IJSH_SB_EEEEEEEvS1T_EENS_8epilogue10collective6detail29Sm90TmaWarpSpecializedAdapterINS24_15DefaultEpilogueIiNS5_IJSB_llEEES28_NS23_6thread17LinearCombinationIiLi1EiiLNS29_9ScaleType4KindE0ELNS_15FloatRoundStyleE2EiEENS1_15EpilogueDefaultEEEEEvvEEEEvNT_6ParamsE,"",@"SHT_CUDA_INFO"
	.sectionflags	@""
	.align	4


	//----- nvinfo : EIATTR_CUDA_API_VERSION
	.align		4
        /*0000*/ 	.byte	0x04, 0x37
        /*0002*/ 	.short	(.L_18 - .L_17)
.L_17:
        /*0004*/ 	.word	0x00000082


	//----- nvinfo : EIATTR_KPARAM_INFO
	.align		4
.L_18:
        /*0008*/ 	.byte	0x04, 0x17
        /*000a*/ 	.short	(.L_20 - .L_19)
.L_19:
        /*000c*/ 	.word	0x00000000
        /*0010*/ 	.short	0x0000
        /*0012*/ 	.short	0x0070
        /*0014*/ 	.byte	0x00, 0xf0, 0x01, 0x14


	//----- nvinfo : EIATTR_SPARSE_MMA_MASK
	.align		4
.L_20:
        /*0018*/ 	.byte	0x03, 0x50
        /*001a*/ 	.short	0x0004


	//----- nvinfo : EIATTR_MAXREG_COUNT
	.align		4
        /*001c*/ 	.byte	0x03, 0x1b
        /*001e*/ 	.short	0x00a8


	//----- nvinfo : EIATTR_NUM_BARRIERS
	.align		4
        /*0020*/ 	.byte	0x02, 0x4c
        /*0022*/ 	.byte	0x01
	.zero		1


	//----- nvinfo : EIATTR_MERCURY_ISA_VERSION
	.align		4
        /*0024*/ 	.byte	0x03, 0x5f
        /*0026*/ 	.short	0x0101


	//----- nvinfo : EIATTR_INT_WARP_WIDE_INSTR_OFFSETS
	.align		4
        /*0028*/ 	.byte	0x04, 0x31
        /*002a*/ 	.short	(.L_22 - .L_21)


	//   ....[0]....
.L_21:
        /*002c*/ 	.word	0x00000780


	//   ....[1]....
        /*0030*/ 	.word	0x000007a0


	//   ....[2]....
        /*0034*/ 	.word	0x00000940


	//----- nvinfo : EIATTR_COOP_GROUP_MASK_REGIDS
	.align		4
.L_22:
        /*0038*/ 	.byte	0x04, 0x29
        /*003a*/ 	.short	(.L_24 - .L_23)


	//   ....[0]....
.L_23:
        /*003c*/ 	.word	0xffffffff


	//   ....[1]....
        /*0040*/ 	.word	0xffffffff


	//   ....[2]....
        /*0044*/ 	.word	0xffffffff


	//   ....[3]....
        /*0048*/ 	.word	0xffffffff


	//   ....[4]....
        /*004c*/ 	.word	0xffffffff


	//   ....[5]....
        /*0050*/ 	.word	0xffffffff


	//----- nvinfo : EIATTR_COOP_GROUP_INSTR_OFFSETS
	.align		4
.L_24:
        /*0054*/ 	.byte	0x04, 0x28
        /*0056*/ 	.short	(.L_26 - .L_25)


	//   ....[0]....
.L_25:
        /*0058*/ 	.word	0x00000060


	//   ....[1]....
        /*005c*/ 	.word	0x00000070


	//   ....[2]....
        /*0060*/ 	.word	0x00000160


	//   ....[3]....
        /*0064*/ 	.word	0x000005c0


	//   ....[4]....
        /*0068*/ 	.word	0x00000a90


	//   ....[5]....
        /*006c*/ 	.word	0x00001780


	//----- nvinfo : EIATTR_REG_RECONFIG
	.align		4
.L_26:
        /*0070*/ 	.byte	0x01, 0x54
	.zero		2


	//----- nvinfo : EIATTR_MBARRIER_INSTR_OFFSETS
	.align		4
        /*0074*/ 	.byte	0x04, 0x39
        /*0076*/ 	.short	(.L_28 - .L_27)


	//   ....[0]....
.L_27:
        /*0078*/ 	.word	0x00000280
        /*007c*/ 	.word	0x000000ff
        /*0080*/ 	.word	0x00000000
        /*0084*/ 	.short	0x0100
        /*0086*/ 	.byte	0x08
	.zero		1


	//   ....[1]....
        /*0088*/ 	.word	0x00000290
        /*008c*/ 	.word	0x000000ff
        /*0090*/ 	.word	0x000000c8
        /*0094*/ 	.short	0x0100
        /*0096*/ 	.byte	0x08
	.zero		1


	//   ....[2]....
        /*0098*/ 	.word	0x000002a0
        /*009c*/ 	.word	0x000000ff
        /*00a0*/ 	.word	0x00000008
        /*00a4*/ 	.short	0x0100
        /*00a6*/ 	.byte	0x08
	.zero		1


	//   ....[3]....
        /*00a8*/ 	.word	0x000002b0
        /*00ac*/ 	.word	0x000000ff
        /*00b0*/ 	.word	0x000000d0
        /*00b4*/ 	.short	0x0100
        /*00b6*/ 	.byte	0x08
	.zero		1


	//   ....[4]....
        /*00b8*/ 	.word	0x000002c0
        /*00bc*/ 	.word	0x000000ff
        /*00c0*/ 	.word	0x00000010
        /*00c4*/ 	.short	0x0100
        /*00c6*/ 	.byte	0x08
	.zero		1


	//   ....[5]....
        /*00c8*/ 	.word	0x000002d0
        /*00cc*/ 	.word	0x000000ff
        /*00d0*/ 	.word	0x000000d8
        /*00d4*/ 	.short	0x0100
        /*00d6*/ 	.byte	0x08
	.zero		1


	//   ....[6]....
        /*00d8*/ 	.word	0x000002e0
        /*00dc*/ 	.word	0x000000ff
        /*00e0*/ 	.word	0x00000018
        /*00e4*/ 	.short	0x0100
        /*00e6*/ 	.byte	0x08
	.zero		1


	//   ....[7]....
        /*00e8*/ 	.word	0x000002f0
        /*00ec*/ 	.word	0x000000ff
        /*00f0*/ 	.word	0x000000e0
        /*00f4*/ 	.short	0x0100
        /*00f6*/ 	.byte	0x08
	.zero		1


	//   ....[8]....
        /*00f8*/ 	.word	0x00000300
        /*00fc*/ 	.word	0x000000ff
        /*0100*/ 	.word	0x00000020
        /*0104*/ 	.short	0x0100
        /*0106*/ 	.byte	0x08
	.zero		1


	//   ....[9]....
        /*0108*/ 	.word	0x00000310
        /*010c*/ 	.word	0x000000ff
        /*0110*/ 	.word	0x000000e8
        /*0114*/ 	.short	0x0100
        /*0116*/ 	.byte	0x08
	.zero		1


	//   ....[10]....
        /*0118*/ 	.word	0x00000320
        /*011c*/ 	.word	0x000000ff
        /*0120*/ 	.word	0x00000028
        /*0124*/ 	.short	0x0100
        /*0126*/ 	.byte	0x08
	.zero		1


	//   ....[11]....
        /*0128*/ 	.word	0x00000330
        /*012c*/ 	.word	0x000000ff
        /*0130*/ 	.word	0x000000f0
        /*0134*/ 	.short	0x0100
        /*0136*/ 	.byte	0x08
	.zero		1


	//   ....[12]....
        /*0138*/ 	.word	0x00000340
        /*013c*/ 	.word	0x000000ff
        /*0140*/ 	.word	0x00000030
        /*0144*/ 	.short	0x0100
        /*0146*/ 	.byte	0x08
	.zero		1


	//   ....[13]....
        /*0148*/ 	.word	0x00000350
        /*014c*/ 	.word	0x000000ff
        /*0150*/ 	.word	0x000000f8
        /*0154*/ 	.short	0x0100
        /*0156*/ 	.byte	0x08
	.zero		1


	//   ....[14]....
        /*0158*/ 	.word	0x00000360
        /*015c*/ 	.word	0x000000ff
        /*0160*/ 	.word	0x00000038
        /*0164*/ 	.short	0x0100
        /*0166*/ 	.byte	0x08
	.zero		1


	//   ....[15]....
        /*0168*/ 	.word	0x00000370
        /*016c*/ 	.word	0x000000ff
        /*0170*/ 	.word	0x00000100
        /*0174*/ 	.short	0x0100
        /*0176*/ 	.byte	0x08
	.zero		1


	//   ....[16]....
        /*0178*/ 	.word	0x00000380
        /*017c*/ 	.word	0x000000ff
        /*0180*/ 	.word	0x00000040
        /*0184*/ 	.short	0x0100
        /*0186*/ 	.byte	0x08
	.zero		1


	//   ....[17]....
        /*0188*/ 	.word	0x00000390
        /*018c*/ 	.word	0x000000ff
        /*0190*/ 	.word	0x00000108
        /*0194*/ 	.short	0x0100
        /*0196*/ 	.byte	0x08
	.zero		1


	//   ....[18]....
        /*0198*/ 	.word	0x000003a0
        /*019c*/ 	.word	0x000000ff
        /*01a0*/ 	.word	0x00000048
        /*01a4*/ 	.short	0x0100
        /*01a6*/ 	.byte	0x08
	.zero		1


	//   ....[19]....
        /*01a8*/ 	.word	0x000003b0
        /*01ac*/ 	.word	0x000000ff
        /*01b0*/ 	.word	0x00000110
        /*01b4*/ 	.short	0x0100
        /*01b6*/ 	.byte	0x08
	.zero		1


	//   ....[20]....
        /*01b8*/ 	.word	0x000003c0
        /*01bc*/ 	.word	0x000000ff
        /*01c0*/ 	.word	0x00000050
        /*01c4*/ 	.short	0x0100
        /*01c6*/ 	.byte	0x08
	.zero		1


	//   ....[21]....
        /*01c8*/ 	.word	0x000003d0
        /*01cc*/ 	.word	0x000000ff
        /*01d0*/ 	.word	0x00000118
        /*01d4*/ 	.short	0x0100
        /*01d6*/ 	.byte	0x08
	.zero		1


	//   ....[22]....
        /*01d8*/ 	.word	0x000003e0
        /*01dc*/ 	.word	0x000000ff
        /*01e0*/ 	.word	0x00000058
        /*01e4*/ 	.short	0x0100
        /*01e6*/ 	.byte	0x08
	.zero		1


	//   ....[23]....
        /*01e8*/ 	.word	0x000003f0
        /*01ec*/ 	.word	0x000000ff
        /*01f0*/ 	.word	0x00000120
        /*01f4*/ 	.short	0x0100
        /*01f6*/ 	.byte	0x08
	.zero		1


	//   ....[24]....
        /*01f8*/ 	.word	0x00000400
        /*01fc*/ 	.word	0x000000ff
        /*0200*/ 	.word	0x00000060
        /*0204*/ 	.short	0x0100
        /*0206*/ 	.byte	0x08
	.zero		1


	//   ....[25]....
        /*0208*/ 	.word	0x00000410
        /*020c*/ 	.word	0x000000ff
        /*0210*/ 	.word	0x00000128
        /*0214*/ 	.short	0x0100
        /*0216*/ 	.byte	0x08
	.zero		1


	//   ....[26]....
        /*0218*/ 	.word	0x00000420
        /*021c*/ 	.word	0x000000ff
        /*0220*/ 	.word	0x00000068
        /*0224*/ 	.short	0x0100
        /*0226*/ 	.byte	0x08
	.zero		1


	//   ....[27]....
        /*0228*/ 	.word	0x00000430
        /*022c*/ 	.word	0x000000ff
        /*0230*/ 	.word	0x00000130
        /*0234*/ 	.short	0x0100
        /*0236*/ 	.byte	0x08
	.zero		1


	//   ....[28]....
        /*0238*/ 	.word	0x00000440
        /*023c*/ 	.word	0x000000ff
        /*0240*/ 	.word	0x00000070
        /*0244*/ 	.short	0x0100
        /*0246*/ 	.byte	0x08
	.zero		1


	//   ....[29]....
        /*0248*/ 	.word	0x00000450
        /*024c*/ 	.word	0x000000ff
        /*0250*/ 	.word	0x00000138
        /*0254*/ 	.short	0x0100
        /*0256*/ 	.byte	0x08
	.zero		1


	//   ....[30]....
        /*0258*/ 	.word	0x00000460
        /*025c*/ 	.word	0x000000ff
        /*0260*/ 	.word	0x00000078
        /*0264*/ 	.short	0x0100
        /*0266*/ 	.byte	0x08
	.zero		1


	//   ....[31]....
        /*0268*/ 	.word	0x00000470
        /*026c*/ 	.word	0x000000ff
        /*0270*/ 	.word	0x00000140
        /*0274*/ 	.short	0x0100
        /*0276*/ 	.byte	0x08
	.zero		1


	//   ....[32]....
        /*0278*/ 	.word	0x00000480
        /*027c*/ 	.word	0x000000ff
        /*0280*/ 	.word	0x00000080
        /*0284*/ 	.short	0x0100
        /*0286*/ 	.byte	0x08
	.zero		1


	//   ....[33]....
        /*0288*/ 	.word	0x00000490
        /*028c*/ 	.word	0x000000ff
        /*0290*/ 	.word	0x00000148
        /*0294*/ 	.short	0x0100
        /*0296*/ 	.byte	0x08
	.zero		1


	//   ....[34]....
        /*0298*/ 	.word	0x000004a0
        /*029c*/ 	.word	0x000000ff
        /*02a0*/ 	.word	0x00000088
        /*02a4*/ 	.short	0x0100
        /*02a6*/ 	.byte	0x08
	.zero		1


	//   ....[35]....
        /*02a8*/ 	.word	0x000004b0
        /*02ac*/ 	.word	0x000000ff
        /*02b0*/ 	.word	0x00000150
        /*02b4*/ 	.short	0x0100
        /*02b6*/ 	.byte	0x08
	.zero		1


	//   ....[36]....
        /*02b8*/ 	.word	0x000004c0
        /*02bc*/ 	.word	0x000000ff
        /*02c0*/ 	.word	0x00000090
        /*02c4*/ 	.short	0x0100
        /*02c6*/ 	.byte	0x08
	.zero		1


	//   ....[37]....
        /*02c8*/ 	.word	0x000004d0
        /*02cc*/ 	.word	0x000000ff
        /*02d0*/ 	.word	0x00000158
        /*02d4*/ 	.short	0x0100
        /*02d6*/ 	.byte	0x08
	.zero		1


	//   ....[38]....
        /*02d8*/ 	.word	0x000004e0
        /*02dc*/ 	.word	0x000000ff
        /*02e0*/ 	.word	0x00000098
        /*02e4*/ 	.short	0x0100
        /*02e6*/ 	.byte	0x08
	.zero		1


	//   ....[39]....
        /*02e8*/ 	.word	0x000004f0
        /*02ec*/ 	.word	0x000000ff
        /*02f0*/ 	.word	0x00000160
        /*02f4*/ 	.short	0x0100
        /*02f6*/ 	.byte	0x08
	.zero		1


	//   ....[40]....
        /*02f8*/ 	.word	0x00000500
        /*02fc*/ 	.word	0x000000ff
        /*0300*/ 	.word	0x000000a0
        /*0304*/ 	.short	0x0100
        /*0306*/ 	.byte	0x08
	.zero		1


	//   ....[41]....
        /*0308*/ 	.word	0x00000510
        /*030c*/ 	.word	0x000000ff
        /*0310*/ 	.word	0x00000168
        /*0314*/ 	.short	0x0100
        /*0316*/ 	.byte	0x08
	.zero		1


	//   ....[42]....
        /*0318*/ 	.word	0x00000520
        /*031c*/ 	.word	0x000000ff
        /*0320*/ 	.word	0x000000a8
        /*0324*/ 	.short	0x0100
        /*0326*/ 	.byte	0x08
	.zero		1


	//   ....[43]....
        /*0328*/ 	.word	0x00000530
        /*032c*/ 	.word	0x000000ff
        /*0330*/ 	.word	0x00000170
        /*0334*/ 	.short	0x0100
        /*0336*/ 	.byte	0x08
	.zero		1


	//   ....[44]....
        /*0338*/ 	.word	0x00000540
        /*033c*/ 	.word	0x000000ff
        /*0340*/ 	.word	0x000000b0
        /*0344*/ 	.short	0x0100
        /*0346*/ 	.byte	0x08
	.zero		1


	//   ....[45]....
        /*0348*/ 	.word	0x00000550
        /*034c*/ 	.word	0x000000ff
        /*0350*/ 	.word	0x00000178
        /*0354*/ 	.short	0x0100
        /*0356*/ 	.byte	0x08
	.zero		1


	//   ....[46]....
        /*0358*/ 	.word	0x00000560
        /*035c*/ 	.word	0x000000ff
        /*0360*/ 	.word	0x000000b8
        /*0364*/ 	.short	0x0100
        /*0366*/ 	.byte	0x08
	.zero		1


	//   ....[47]....
        /*0368*/ 	.word	0x00000570
        /*036c*/ 	.word	0x000000ff
        /*0370*/ 	.word	0x00000180
        /*0374*/ 	.short	0x0100
        /*0376*/ 	.byte	0x08
	.zero		1


	//   ....[48]....
        /*0378*/ 	.word	0x00000580
        /*037c*/ 	.word	0x000000ff
        /*0380*/ 	.word	0x000000c0
        /*0384*/ 	.short	0x0100
        /*0386*/ 	.byte	0x08
	.zero		1


	//   ....[49]....
        /*0388*/ 	.word	0x00000590
        /*038c*/ 	.word	0x000000ff
        /*0390*/ 	.word	0x00000188
        /*0394*/ 	.short	0x0100
        /*0396*/ 	.byte	0x08
	.zero		1


	//   ....[50]....
        /*0398*/ 	.word	0x000009d0
        /*039c*/ 	.word	0x000000ff
        /*03a0*/ 	.word	0x000001a0
        /*03a4*/ 	.short	0x0100
        /*03a6*/ 	.byte	0x06
	.zero		1


	//   ....[51]....
        /*03a8*/ 	.word	0x00000a40
        /*03ac*/ 	.word	0x000000ff
        /*03b0*/ 	.word	0x000001a8
        /*03b4*/ 	.short	0x0100
        /*03b6*/ 	.byte	0x06
	.zero		1


	//   ....[52]....
        /*03b8*/ 	.word	0x00001a10
        /*03bc*/ 	.word	0x000000ff
        /*03c0*/ 	.word	0x00000000
        /*03c4*/ 	.short	0x010a
        /*03c6*/ 	.byte	0x08
	.zero		1


	//   ....[53]....
        /*03c8*/ 	.word	0x00001a70
        /*03cc*/ 	.word	0x000000ff
        /*03d0*/ 	.word	0x00000000
        /*03d4*/ 	.short	0x010a
        /*03d6*/ 	.byte	0x08
	.zero		1


	//   ....[54]....
        /*03d8*/ 	.word	0x00001bb0
        /*03dc*/ 	.word	0x00000039
        /*03e0*/ 	.word	0x00000000
        /*03e4*/ 	.short	0x0101
        /*03e6*/ 	.byte	0x3f
	.zero		1


	//   ....[55]....
        /*03e8*/ 	.word	0x00005310
        /*03ec*/ 	.word	0x00000012
        /*03f0*/ 	.word	0x000000c8
        /*03f4*/ 	.short	0x010a
        /*03f6*/ 	.byte	0x3f
	.zero		1


	//   ....[56]....
        /*03f8*/ 	.word	0x00005750
        /*03fc*/ 	.word	0x00000006
        /*0400*/ 	.word	0x000001a8
        /*0404*/ 	.short	0x0101
        /*0406*/ 	.byte	0x3f
	.zero		1


	//   ....[57]....
        /*0408*/ 	.word	0x00005e60
        /*040c*/ 	.word	0x00000005
        /*0410*/ 	.word	0x00000000
        /*0414*/ 	.short	0x010a
        /*0416*/ 	.byte	0x3f
	.zero		1


	//   ....[58]....
        /*0418*/ 	.word	0x00005ee0
        /*041c*/ 	.word	0x00000007
        /*0420*/ 	.word	0x00000000
        /*0424*/ 	.short	0x010a
        /*0426*/ 	.byte	0x3f
	.zero		1


	//   ....[59]....
        /*0428*/ 	.word	0x00005f70
        /*042c*/ 	.word	0x00000006
        /*0430*/ 	.word	0x00000000
        /*0434*/ 	.short	0x010a
        /*0436*/ 	.byte	0x3f
	.zero		1


	//   ....[60]....
        /*0438*/ 	.word	0x00006000
        /*043c*/ 	.word	0x00000007
        /*0440*/ 	.word	0x00000000
        /*0444*/ 	.short	0x010a
        /*0446*/ 	.byte	0x3f
	.zero		1


	//   ....[61]....
        /*0448*/ 	.word	0x00006090
        /*044c*/ 	.word	0x00000006
        /*0450*/ 	.word	0x00000000
        /*0454*/ 	.short	0x010a
        /*0456*/ 	.byte	0x3f
	.zero		1


	//   ....[62]....
        /*0458*/ 	.word	0x00006120
        /*045c*/ 	.word	0x00000007
        /*0460*/ 	.word	0x00000000
        /*0464*/ 	.short	0x010a
        /*0466*/ 	.byte	0x3f
	.zero		1


	//   ....[63]....
        /*0468*/ 	.word	0x000061b0
        /*046c*/ 	.word	0x00000006
        /*0470*/ 	.word	0x00000000
        /*0474*/ 	.short	0x010a
        /*0476*/ 	.byte	0x3f
	.zero		1


	//   ....[64]....
        /*0478*/ 	.word	0x00006240
        /*047c*/ 	.word	0x00000007
        /*0480*/ 	.word	0x00000000
        /*0484*/ 	.short	0x010a
        /*0486*/ 	.byte	0x3f
	.zero		1


	//   ....[65]....
        /*0488*/ 	.word	0x000062d0
        /*048c*/ 	.word	0x00000006
        /*0490*/ 	.word	0x00000000
        /*0494*/ 	.short	0x010a
        /*0496*/ 	.byte	0x3f
	.zero		1


	//   ....[66]....
        /*0498*/ 	.word	0x00006360
        /*049c*/ 	.word	0x00000007
        /*04a0*/ 	.word	0x00000000
        /*04a4*/ 	.short	0x010a
        /*04a6*/ 	.byte	0x3f
	.zero		1


	//   ....[67]....
        /*04a8*/ 	.word	0x000063f0
        /*04ac*/ 	.word	0x00000006
        /*04b0*/ 	.word	0x00000000
        /*04b4*/ 	.short	0x010a
        /*04b6*/ 	.byte	0x3f
	.zero		1


	//   ....[68]....
        /*04b8*/ 	.word	0x00006480
        /*04bc*/ 	.word	0x00000007
        /*04c0*/ 	.word	0x00000000
        /*04c4*/ 	.short	0x010a
        /*04c6*/ 	.byte	0x3f
	.zero		1


	//   ....[69]....
        /*04c8*/ 	.word	0x00006510
        /*04cc*/ 	.word	0x00000006
        /*04d0*/ 	.word	0x00000000
        /*04d4*/ 	.short	0x010a
        /*04d6*/ 	.byte	0x3f
	.zero		1


	//   ....[70]....
        /*04d8*/ 	.word	0x000065a0
        /*04dc*/ 	.word	0x00000007
        /*04e0*/ 	.word	0x00000000
        /*04e4*/ 	.short	0x010a
        /*04e6*/ 	.byte	0x3f
	.zero		1


	//   ....[71]....
        /*04e8*/ 	.word	0x00006630
        /*04ec*/ 	.word	0x00000006
        /*04f0*/ 	.word	0x00000000
        /*04f4*/ 	.short	0x010a
        /*04f6*/ 	.byte	0x3f
	.zero		1


	//   ....[72]....
        /*04f8*/ 	.word	0x000066c0
        /*04fc*/ 	.word	0x00000007
        /*0500*/ 	.word	0x00000000
        /*0504*/ 	.short	0x010a
        /*0506*/ 	.byte	0x3f
	.zero		1


	//   ....[73]....
        /*0508*/ 	.word	0x00006750
        /*050c*/ 	.word	0x00000006
        /*0510*/ 	.word	0x00000000
        /*0514*/ 	.short	0x010a
        /*0516*/ 	.byte	0x3f
	.zero		1


	//   ....[74]....
        /*0518*/ 	.word	0x000067e0
        /*051c*/ 	.word	0x00000007
        /*0520*/ 	.word	0x00000000
        /*0524*/ 	.short	0x010a
        /*0526*/ 	.byte	0x3f
	.zero		1


	//   ....[75]....
        /*0528*/ 	.word	0x00006870
        /*052c*/ 	.word	0x00000006
        /*0530*/ 	.word	0x00000000
        /*0534*/ 	.short	0x010a
        /*0536*/ 	.byte	0x3f
	.zero		1


	//   ....[76]....
        /*0538*/ 	.word	0x00006900
        /*053c*/ 	.word	0x00000007
        /*0540*/ 	.word	0x00000000
        /*0544*/ 	.short	0x010a
        /*0546*/ 	.byte	0x3f
	.zero		1


	//   ....[77]....
        /*0548*/ 	.word	0x00006990
        /*054c*/ 	.word	0x00000006
        /*0550*/ 	.word	0x00000000
        /*0554*/ 	.short	0x010a
        /*0556*/ 	.byte	0x3f
	.zero		1


	//   ....[78]....
        /*0558*/ 	.word	0x00006a20
        /*055c*/ 	.word	0x00000007
        /*0560*/ 	.word	0x00000000
        /*0564*/ 	.short	0x010a
        /*0566*/ 	.byte	0x3f
	.zero		1


	//   ....[79]....
        /*0568*/ 	.word	0x00006ab0
        /*056c*/ 	.word	0x00000006
        /*0570*/ 	.word	0x00000000
        /*0574*/ 	.short	0x010a
        /*0576*/ 	.byte	0x3f
	.zero		1


	//   ....[80]....
        /*0578*/ 	.word	0x00006b40
        /*057c*/ 	.word	0x00000007
        /*0580*/ 	.word	0x00000000
        /*0584*/ 	.short	0x010a
        /*0586*/ 	.byte	0x3f
	.zero		1


	//   ....[81]....
        /*0588*/ 	.word	0x00006bd0
        /*058c*/ 	.word	0x00000003
        /*0590*/ 	.word	0x00000000
        /*0594*/ 	.short	0x010a
        /*0596*/ 	.byte	0x3f
	.zero		1


	//   ....[82]....
        /*0598*/ 	.word	0x00006c40
        /*059c*/ 	.word	0x0000003a
        /*05a0*/ 	.word	0x00000000
        /*05a4*/ 	.short	0x010a
        /*05a6*/ 	.byte	0x3f
	.zero		1


	//   ....[83]....
        /*05a8*/ 	.word	0x00006d10
        /*05ac*/ 	.word	0x00000012
        /*05b0*/ 	.word	0x000000c8
        /*05b4*/ 	.short	0x010a
        /*05b6*/ 	.byte	0x3f
	.zero		1


	//   ....[84]....
        /*05b8*/ 	.word	0x00006de0
        /*05bc*/ 	.word	0x00000005
        /*05c0*/ 	.word	0x00000000
        /*05c4*/ 	.short	0x010a
        /*05c6*/ 	.byte	0x3f
	.zero		1


	//   ....[85]....
        /*05c8*/ 	.word	0x00006e30
        /*05cc*/ 	.word	0x00000007
        /*05d0*/ 	.word	0x00000000
        /*05d4*/ 	.short	0x010a
        /*05d6*/ 	.byte	0x3f
	.zero		1


	//   ....[86]....
        /*05d8*/ 	.word	0x00006e80
        /*05dc*/ 	.word	0x00000006
        /*05e0*/ 	.word	0x00000000
        /*05e4*/ 	.short	0x010a
        /*05e6*/ 	.byte	0x3f
	.zero		1


	//   ....[87]....
        /*05e8*/ 	.word	0x00006ed0
        /*05ec*/ 	.word	0x00000007
        /*05f0*/ 	.word	0x00000000
        /*05f4*/ 	.short	0x010a
        /*05f6*/ 	.byte	0x3f
	.zero		1


	//   ....[88]....
        /*05f8*/ 	.word	0x00006f20
        /*05fc*/ 	.word	0x00000006
        /*0600*/ 	.word	0x00000000
        /*0604*/ 	.short	0x010a
        /*0606*/ 	.byte	0x3f
	.zero		1


	//   ....[89]....
        /*0608*/ 	.word	0x00006f70
        /*060c*/ 	.word	0x00000007
        /*0610*/ 	.word	0x00000000
        /*0614*/ 	.short	0x010a
        /*0616*/ 	.byte	0x3f
	.zero		1


	//   ....[90]....
        /*0618*/ 	.word	0x00006fc0
        /*061c*/ 	.word	0x00000006
        /*0620*/ 	.word	0x00000000
        /*0624*/ 	.short	0x010a
        /*0626*/ 	.byte	0x3f
	.zero		1


	//   ....[91]....
        /*0628*/ 	.word	0x00007010
        /*062c*/ 	.word	0x00000007
        /*0630*/ 	.word	0x00000000
        /*0634*/ 	.short	0x010a
        /*0636*/ 	.byte	0x3f
	.zero		1


	//   ....[92]....
        /*0638*/ 	.word	0x00007060
        /*063c*/ 	.word	0x00000006
        /*0640*/ 	.word	0x00000000
        /*0644*/ 	.short	0x010a
        /*0646*/ 	.byte	0x3f
	.zero		1


	//   ....[93]....
        /*0648*/ 	.word	0x000070b0
        /*064c*/ 	.word	0x00000007
        /*0650*/ 	.word	0x00000000
        /*0654*/ 	.short	0x010a
        /*0656*/ 	.byte	0x3f
	.zero		1


	//   ....[94]....
        /*0658*/ 	.word	0x00007100
        /*065c*/ 	.word	0x00000006
        /*0660*/ 	.word	0x00000000
        /*0664*/ 	.short	0x010a
        /*0666*/ 	.byte	0x3f
	.zero		1


	//   ....[95]....
        /*0668*/ 	.word	0x00007150
        /*066c*/ 	.word	0x00000007
        /*0670*/ 	.word	0x00000000
        /*0674*/ 	.short	0x010a
        /*0676*/ 	.byte	0x3f
	.zero		1


	//   ....[96]....
        /*0678*/ 	.word	0x000071a0
        /*067c*/ 	.word	0x00000006
        /*0680*/ 	.word	0x00000000
        /*0684*/ 	.short	0x010a
        /*0686*/ 	.byte	0x3f
	.zero		1


	//   ....[97]....
        /*0688*/ 	.word	0x000071f0
        /*068c*/ 	.word	0x00000007
        /*0690*/ 	.word	0x00000000
        /*0694*/ 	.short	0x010a
        /*0696*/ 	.byte	0x3f
	.zero		1


	//   ....[98]....
        /*0698*/ 	.word	0x00007240
        /*069c*/ 	.word	0x00000006
        /*06a0*/ 	.word	0x00000000
        /*06a4*/ 	.short	0x010a
        /*06a6*/ 	.byte	0x3f
	.zero		1


	//   ....[99]....
        /*06a8*/ 	.word	0x00007290
        /*06ac*/ 	.word	0x00000007
        /*06b0*/ 	.word	0x00000000
        /*06b4*/ 	.short	0x010a
        /*06b6*/ 	.byte	0x3f
	.zero		1


	//   ....[100]....
        /*06b8*/ 	.word	0x000072e0
        /*06bc*/ 	.word	0x00000006
        /*06c0*/ 	.word	0x00000000
        /*06c4*/ 	.short	0x010a
        /*06c6*/ 	.byte	0x3f
	.zero		1


	//   ....[101]....
        /*06c8*/ 	.word	0x00007330
        /*06cc*/ 	.word	0x00000007
        /*06d0*/ 	.word	0x00000000
        /*06d4*/ 	.short	0x010a
        /*06d6*/ 	.byte	0x3f
	.zero		1


	//   ....[102]....
        /*06d8*/ 	.word	0x00007380
        /*06dc*/ 	.word	0x00000006
        /*06e0*/ 	.word	0x00000000
        /*06e4*/ 	.short	0x010a
        /*06e6*/ 	.byte	0x3f
	.zero		1


	//   ....[103]....
        /*06e8*/ 	.word	0x000073d0
        /*06ec*/ 	.word	0x00000007
        /*06f0*/ 	.word	0x00000000
        /*06f4*/ 	.short	0x010a
        /*06f6*/ 	.byte	0x3f
	.zero		1


	//   ....[104]....
        /*06f8*/ 	.word	0x00007420
        /*06fc*/ 	.word	0x00000006
        /*0700*/ 	.word	0x00000000
        /*0704*/ 	.short	0x010a
        /*0706*/ 	.byte	0x3f
	.zero		1


	//   ....[105]....
        /*0708*/ 	.word	0x00007470
        /*070c*/ 	.word	0x00000007
        /*0710*/ 	.word	0x00000000
        /*0714*/ 	.short	0x010a
        /*0716*/ 	.byte	0x3f
	.zero		1


	//   ....[106]....
        /*0718*/ 	.word	0x000074c0
        /*071c*/ 	.word	0x00000006
        /*0720*/ 	.word	0x00000000
        /*0724*/ 	.short	0x010a
        /*0726*/ 	.byte	0x3f
	.zero		1


	//   ....[107]....
        /*0728*/ 	.word	0x00007510
        /*072c*/ 	.word	0x00000007
        /*0730*/ 	.word	0x00000000
        /*0734*/ 	.short	0x010a
        /*0736*/ 	.byte	0x3f
	.zero		1


	//----- nvinfo : EIATTR_NUM_MBARRIERS
	.align		4
.L_28:
        /*0738*/ 	.byte	0x03, 0x38
        /*073a*/ 	.short	0x0034


	//----- nvinfo : EIATTR_EXIT_INSTR_OFFSETS
	.align		4
        /*073c*/ 	.byte	0x04, 0x1c
        /*073e*/ 	.short	(.L_30 - .L_29)


	//   ....[0]....
.L_29:
        /*0740*/ 	.word	0x00000c60


	//   ....[1]....
        /*0744*/ 	.word	0x00001450


	//   ....[2]....
        /*0748*/ 	.word	0x00004a70


	//   ....[3]....
        /*074c*/ 	.word	0x00004fd0


	//   ....[4]....
        /*0750*/ 	.word	0x00006c20


	//----- nvinfo : EIATTR_MAX_THREADS
	.align		4
.L_30:
        /*0754*/ 	.byte	0x04, 0x05
        /*0756*/ 	.short	(.L_32 - .L_31)
.L_31:
        /*0758*/ 	.word	0x00000180
        /*075c*/ 	.word	0x00000001
        /*0760*/ 	.word	0x00000001


	//----- nvinfo : EIATTR_CRS_STACK_SIZE
	.align		4
.L_32:
        /*0764*/ 	.byte	0x04, 0x1e
        /*0766*/ 	.short	(.L_34 - .L_33)
.L_33:
        /*0768*/ 	.word	0x00000000


	//----- nvinfo : EIATTR_CBANK_PARAM_SIZE
	.align		4
.L_34:
        /*076c*/ 	.byte	0x03, 0x19
        /*076e*/ 	.short	0x0570


	//----- nvinfo : EIATTR_PARAM_CBANK
	.align		4
        /*0770*/ 	.byte	0x04, 0x0a
        /*0772*/ 	.short	(.L_36 - .L_35)
	.align		4
.L_35:
        /*0774*/ 	.word	index@(.nv.constant0._ZN7cutlass13device_kernelINS_4gemm6kernel13GemmUniversalIN4cute5tupleIJiiiiEEENS1_10collective13CollectiveMmaINS1_40MainloopSm90TmaGmmaWarpSpecializedSparseILi25ENS5_IJNS4_1CILi1EEENSA_ILi2EEESB_EEENS1_35KernelTmaWarpSpecializedCooperativeEEENS5_IJNSA_ILi128EEENSA_ILi64EEESH_EEEaNS5_IJNS4_6LayoutINS5_IJiNS5_IJSC_iEEEiEEENS5_IJlNS5_IJSB_SC_EEElEEEEENSJ_INS5_IJNS5_IJSH_iEEESP_iEEENS5_IJNS5_IJSH_NSA_ILi4096EEEEEENS5_IJSB_lEEElEEEEEEEEaNS5_IJlSB_lEEENS4_8TiledMMAINS4_8MMA_AtomIJNS4_4SM904GMMA6SPARSE27GMMA_64x64x64_S32S8S8_SS_TNILNS11_9SparseSelE0EEEEEENSJ_INS5_IJSC_SB_SB_EEENS5_IJSB_NSA_ILi0EEES18_EEEEENS5_IJNS4_10UnderscoreES1B_S1B_EEEEENS4_23SM90_TMA_LOAD_MULTICASTENS4_14ComposedLayoutINS4_7SwizzleILi1ELi4ELi3EEENS4_25smem_sparse_ptr_flag_bitsILi2ELi8EEENSJ_INS5_IJNS5_IJSB_NSA_ILi8EEEEEENS5_IJSC_NSA_ILi32EEEEEEEEENS5_IJNS5_IJS18_SH_EEESM_EEEEEEEvNS4_8identityENS4_13SM90_TMA_LOADENS1F_INS1G_ILi2ELi4ELi3EEENS4_18smem_ptr_flag_bitsILi8EEENSJ_INS5_IJS1K_SH_EEENS5_IJSH_SB_EEEEEEEvS1T_EENS_8epilogue10collective6detail29Sm90TmaWarpSpecializedAdapterINS24_15DefaultEpilogueIiNS5_IJSB_llEEES28_NS23_6thread17LinearCombinationIiLi1EiiLNS29_9ScaleType4KindE0ELNS_15FloatRoundStyleE2EiEENS1_15EpilogueDefaultEEEEEvvEEEEvNT_6ParamsE)
        /*0778*/ 	.short	0x0210
        /*077a*/ 	.short	0x0570


	//----- nvinfo : EIATTR_SW_WAR
	.align		4
.L_36:
        /*077c*/ 	.byte	0x04, 0x36
        /*077e*/ 	.short	(.L_38 - .L_37)
.L_37:
        /*0780*/ 	.word	0x00000008
.L_38:


//--------------------- .nv.callgraph             --------------------------
	.section	.nv.callgraph,"",@"SHT_CUDA_CALLGRAPH"
	.align	4
	.sectionentsize	8
	.align		4
        /*0000*/ 	.word	0x00000000
	.align		4
        /*0004*/ 	.word	0xffffffff
	.align		4
        /*0008*/ 	.word	0x00000000
	.align		4
        /*000c*/ 	.word	0xfffffffe
	.align		4
        /*0010*/ 	.word	0x00000000
	.align		4
        /*0014*/ 	.word	0xfffffffd
	.align		4
        /*0018*/ 	.word	0x00000000
	.align		4
        /*001c*/ 	.word	0xfffffffc


//--------------------- .nv.constant4             --------------------------
	.section	.nv.constant4,"a",@progbits
	.align	8
	.align		8
.nv.constant4:
        /*0000*/ 	.dword	_ZN39_INTERNAL_6cf5fb3f_4_k_cu_5883e9c4_27994cuda3std3__45__cpo5beginE
	.align		8
        /*0008*/ 	.dword	_ZN39_INTERNAL_6cf5fb3f_4_k_cu_5883e9c4_27994cuda3std3__45__cpo3endE
	.align		8
        /*0010*/ 	.dword	_ZN39_INTERNAL_6cf5fb3f_4_k_cu_5883e9c4_27994cuda3std3__45__cpo6cbeginE
	.align		8
        /*0018*/ 	.dword	_ZN39_INTERNAL_6cf5fb3f_4_k_cu_5883e9c4_27994cuda3std3__45__cpo4cendE
	.align		8
        /*0020*/ 	.dword	_ZN39_INTERNAL_6cf5fb3f_4_k_cu_5883e9c4_27994cuda3std3__441_GLOBAL__N__6cf5fb3f_4_k_cu_5883e9c4_27996ignoreE
	.align		8
        /*0028*/ 	.dword	_ZN39_INTERNAL_6cf5fb3f_4_k_cu_5883e9c4_27994cuda3std3__419piecewise_constructE
	.align		8
        /*0030*/ 	.dword	_ZN39_INTERNAL_6cf5fb3f_4_k_cu_5883e9c4_27994cuda3std3__48in_placeE
	.align		8
        /*0038*/ 	.dword	_ZN39_INTERNAL_6cf5fb3f_4_k_cu_5883e9c4_27994cuda3std6ranges3__45__cpo4swapE
	.align		8
        /*0040*/ 	.dword	_ZN39_INTERNAL_6cf5fb3f_4_k_cu_5883e9c4_27994cuda3std6ranges3__45__cpo9iter_moveE
	.align		8
        /*0048*/ 	.dword	_ZN39_INTERNAL_6cf5fb3f_4_k_cu_5883e9c4_27994cute7productE
	.align		8
        /*0050*/ 	.dword	_ZN39_INTERNAL_6cf5fb3f_4_k_cu_5883e9c4_27994cute1_E


//--------------------- .text._ZN7cutlass13device_kernelINS_4gemm6kernel13GemmUniversalIN4cute5tupleIJiiiiEEENS1_10collective13CollectiveMmaINS1_40MainloopSm90TmaGmmaWarpSpecializedSparseILi25ENS5_IJNS4_1CILi1EEENSA_ILi2EEESB_EEENS1_35KernelTmaWarpSpecializedCooperativeEEENS5_IJNSA_ILi128EEENSA_ILi64EEESH_EEEaNS5_IJNS4_6LayoutINS5_IJiNS5_IJSC_iEEEiEEENS5_IJlNS5_IJSB_SC_EEElEEEEENSJ_INS5_IJNS5_IJSH_iEEESP_iEEENS5_IJNS5_IJSH_NSA_ILi4096EEEEEENS5_IJSB_lEEElEEEEEEEEaNS5_IJlSB_lEEENS4_8TiledMMAINS4_8MMA_AtomIJNS4_4SM904GMMA6SPARSE27GMMA_64x64x64_S32S8S8_SS_TNILNS11_9SparseSelE0EEEEEENSJ_INS5_IJSC_SB_SB_EEENS5_IJSB_NSA_ILi0EEES18_EEEEENS5_IJNS4_10UnderscoreES1B_S1B_EEEEENS4_23SM90_TMA_LOAD_MULTICASTENS4_14ComposedLayoutINS4_7SwizzleILi1ELi4ELi3EEENS4_25smem_sparse_ptr_flag_bitsILi2ELi8EEENSJ_INS5_IJNS5_IJSB_NSA_ILi8EEEEEENS5_IJSC_NSA_ILi32EEEEEEEEENS5_IJNS5_IJS18_SH_EEESM_EEEEEEEvNS4_8identityENS4_13SM90_TMA_LOADENS1F_INS1G_ILi2ELi4ELi3EEENS4_18smem_ptr_flag_bitsILi8EEENSJ_INS5_IJS1K_SH_EEENS5_IJSH_SB_EEEEEEEvS1T_EENS_8epilogue10collective6detail29Sm90TmaWarpSpecializedAdapterINS24_15DefaultEpilogueIiNS5_IJSB_llEEES28_NS23_6thread17LinearCombinationIiLi1EiiLNS29_9ScaleType4KindE0ELNS_15FloatRoundStyleE2EiEENS1_15EpilogueDefaultEEEEEvvEEEEvNT_6ParamsE --------------------------
	.section	.text._ZN7cutlass13device_kernelINS_4gemm6kernel13GemmUniversalIN4cute5tupleIJiiiiEEENS1_10collective13CollectiveMmaINS1_40MainloopSm90TmaGmmaWarpSpecializedSparseILi25ENS5_IJNS4_1CILi1EEENSA_ILi2EEESB_EEENS1_35KernelTmaWarpSpecializedCooperativeEEENS5_IJNSA_ILi128EEENSA_ILi64EEESH_EEEaNS5_IJNS4_6LayoutINS5_IJiNS5_IJSC_iEEEiEEENS5_IJlNS5_IJSB_SC_EEElEEEEENSJ_INS5_IJNS5_IJSH_iEEESP_iEEENS5_IJNS5_IJSH_NSA_ILi4096EEEEEENS5_IJSB_lEEElEEEEEEEEaNS5_IJlSB_lEEENS4_8TiledMMAINS4_8MMA_AtomIJNS4_4SM904GMMA6SPARSE27GMMA_64x64x64_S32S8S8_SS_TNILNS11_9SparseSelE0EEEEEENSJ_INS5_IJSC_SB_SB_EEENS5_IJSB_NSA_ILi0EEES18_EEEEENS5_IJNS4_10UnderscoreES1B_S1B_EEEEENS4_23SM90_TMA_LOAD_MULTICASTENS4_14ComposedLayoutINS4_7SwizzleILi1ELi4ELi3EEENS4_25smem_sparse_ptr_flag_bitsILi2ELi8EEENSJ_INS5_IJNS5_IJSB_NSA_ILi8EEEEEENS5_IJSC_NSA_ILi32EEEEEEEEENS5_IJNS5_IJS18_SH_EEESM_EEEEEEEvNS4_8identityENS4_13SM90_TMA_LOADENS1F_INS1G_ILi2ELi4ELi3EEENS4_18smem_ptr_flag_bitsILi8EEENSJ_INS5_IJS1K_SH_EEENS5_IJSH_SB_EEEEEEEvS1T_EENS_8epilogue10collective6detail29Sm90TmaWarpSpecializedAdapterINS24_15DefaultEpilogueIiNS5_IJSB_llEEES28_NS23_6thread17LinearCombinationIiLi1EiiLNS29_9ScaleType4KindE0ELNS_15FloatRoundStyleE2EiEENS1_15EpilogueDefaultEEEEEvvEEEEvNT_6ParamsE,"ax",@progbits
	.align	128
.text._ZN7cutlass13device_kernelINS_4gemm6kernel13GemmUniversalIN4cute5tupleIJiiiiEEENS1_10collective13CollectiveMmaINS1_40MainloopSm90TmaGmmaWarpSpecializedSparseILi25ENS5_IJNS4_1CILi1EEENSA_ILi2EEESB_EEENS1_35KernelTmaWarpSpecializedCooperativeEEENS5_IJNSA_ILi128EEENSA_ILi64EEESH_EEEaNS5_IJNS4_6LayoutINS5_IJiNS5_IJSC_iEEEiEEENS5_IJlNS5_IJSB_SC_EEElEEEEENSJ_INS5_IJNS5_IJSH_iEEESP_iEEENS5_IJNS5_IJSH_NSA_ILi4096EEEEEENS5_IJSB_lEEElEEEEEEEEaNS5_IJlSB_lEEENS4_8TiledMMAINS4_8MMA_AtomIJNS4_4SM904GMMA6SPARSE27GMMA_64x64x64_S32S8S8_SS_TNILNS11_9SparseSelE0EEEEEENSJ_INS5_IJSC_SB_SB_EEENS5_IJSB_NSA_ILi0EEES18_EEEEENS5_IJNS4_10UnderscoreES1B_S1B_EEEEENS4_23SM90_TMA_LOAD_MULTICASTENS4_14ComposedLayoutINS4_7SwizzleILi1ELi4ELi3EEENS4_25smem_sparse_ptr_flag_bitsILi2ELi8EEENSJ_INS5_IJNS5_IJSB_NSA_ILi8EEEEEENS5_IJSC_NSA_ILi32EEEEEEEEENS5_IJNS5_IJS18_SH_EEESM_EEEEEEEvNS4_8identityENS4_13SM90_TMA_LOADENS1F_INS1G_ILi2ELi4ELi3EEENS4_18smem_ptr_flag_bitsILi8EEENSJ_INS5_IJS1K_SH_EEENS5_IJSH_SB_EEEEEEEvS1T_EENS_8epilogue10collective6detail29Sm90TmaWarpSpecializedAdapterINS24_15DefaultEpilogueIiNS5_IJSB_llEEES28_NS23_6thread17LinearCombinationIiLi1EiiLNS29_9ScaleType4KindE0ELNS_15FloatRoundStyleE2EiEENS1_15EpilogueDefaultEEEEEvvEEEEvNT_6ParamsE:
        .type           _ZN7cutlass13device_kernelINS_4gemm6kernel13GemmUniversalIN4cute5tupleIJiiiiEEENS1_10collective13CollectiveMmaINS1_40MainloopSm90TmaGmmaWarpSpecializedSparseILi25ENS5_IJNS4_1CILi1EEENSA_ILi2EEESB_EEENS1_35KernelTmaWarpSpecializedCooperativeEEENS5_IJNSA_ILi128EEENSA_ILi64EEESH_EEEaNS5_IJNS4_6LayoutINS5_IJiNS5_IJSC_iEEEiEEENS5_IJlNS5_IJSB_SC_EEElEEEEENSJ_INS5_IJNS5_IJSH_iEEESP_iEEENS5_IJNS5_IJSH_NSA_ILi4096EEEEEENS5_IJSB_lEEElEEEEEEEEaNS5_IJlSB_lEEENS4_8TiledMMAINS4_8MMA_AtomIJNS4_4SM904GMMA6SPARSE27GMMA_64x64x64_S32S8S8_SS_TNILNS11_9SparseSelE0EEEEEENSJ_INS5_IJSC_SB_SB_EEENS5_IJSB_NSA_ILi0EEES18_EEEEENS5_IJNS4_10UnderscoreES1B_S1B_EEEEENS4_23SM90_TMA_LOAD_MULTICASTENS4_14ComposedLayoutINS4_7SwizzleILi1ELi4ELi3EEENS4_25smem_sparse_ptr_flag_bitsILi2ELi8EEENSJ_INS5_IJNS5_IJSB_NSA_ILi8EEEEEENS5_IJSC_NSA_ILi32EEEEEEEEENS5_IJNS5_IJS18_SH_EEESM_EEEEEEEvNS4_8identityENS4_13SM90_TMA_LOADENS1F_INS1G_ILi2ELi4ELi3EEENS4_18smem_ptr_flag_bitsILi8EEENSJ_INS5_IJS1K_SH_EEENS5_IJSH_SB_EEEEEEEvS1T_EENS_8epilogue10collective6detail29Sm90TmaWarpSpecializedAdapterINS24_15DefaultEpilogueIiNS5_IJSB_llEEES28_NS23_6thread17LinearCombinationIiLi1EiiLNS29_9ScaleType4KindE0ELNS_15FloatRoundStyleE2EiEENS1_15EpilogueDefaultEEEEEvvEEEEvNT_6ParamsE,@function
        .size           _ZN7cutlass13device_kernelINS_4gemm6kernel13GemmUniversalIN4cute5tupleIJiiiiEEENS1_10collective13CollectiveMmaINS1_40MainloopSm90TmaGmmaWarpSpecializedSparseILi25ENS5_IJNS4_1CILi1EEENSA_ILi2EEESB_EEENS1_35KernelTmaWarpSpecializedCooperativeEEENS5_IJNSA_ILi128EEENSA_ILi64EEESH_EEEaNS5_IJNS4_6LayoutINS5_IJiNS5_IJSC_iEEEiEEENS5_IJlNS5_IJSB_SC_EEElEEEEENSJ_INS5_IJNS5_IJSH_iEEESP_iEEENS5_IJNS5_IJSH_NSA_ILi4096EEEEEENS5_IJSB_lEEElEEEEEEEEaNS5_IJlSB_lEEENS4_8TiledMMAINS4_8MMA_AtomIJNS4_4SM904GMMA6SPARSE27GMMA_64x64x64_S32S8S8_SS_TNILNS11_9SparseSelE0EEEEEENSJ_INS5_IJSC_SB_SB_EEENS5_IJSB_NSA_ILi0EEES18_EEEEENS5_IJNS4_10UnderscoreES1B_S1B_EEEEENS4_23SM90_TMA_LOAD_MULTICASTENS4_14ComposedLayoutINS4_7SwizzleILi1ELi4ELi3EEENS4_25smem_sparse_ptr_flag_bitsILi2ELi8EEENSJ_INS5_IJNS5_IJSB_NSA_ILi8EEEEEENS5_IJSC_NSA_ILi32EEEEEEEEENS5_IJNS5_IJS18_SH_EEESM_EEEEEEEvNS4_8identityENS4_13SM90_TMA_LOADENS1F_INS1G_ILi2ELi4ELi3EEENS4_18smem_ptr_flag_bitsILi8EEENSJ_INS5_IJS1K_SH_EEENS5_IJSH_SB_EEEEEEEvS1T_EENS_8epilogue10collective6detail29Sm90TmaWarpSpecializedAdapterINS24_15DefaultEpilogueIiNS5_IJSB_llEEES28_NS23_6thread17LinearCombinationIiLi1EiiLNS29_9ScaleType4KindE0ELNS_15FloatRoundStyleE2EiEENS1_15EpilogueDefaultEEEEEvvEEEEvNT_6ParamsE,(.L_x_171 - _ZN7cutlass13device_kernelINS_4gemm6kernel13GemmUniversalIN4cute5tupleIJiiiiEEENS1_10collective13CollectiveMmaINS1_40MainloopSm90TmaGmmaWarpSpecializedSparseILi25ENS5_IJNS4_1CILi1EEENSA_ILi2EEESB_EEENS1_35KernelTmaWarpSpecializedCooperativeEEENS5_IJNSA_ILi128EEENSA_ILi64EEESH_EEEaNS5_IJNS4_6LayoutINS5_IJiNS5_IJSC_iEEEiEEENS5_IJlNS5_IJSB_SC_EEElEEEEENSJ_INS5_IJNS5_IJSH_iEEESP_iEEENS5_IJNS5_IJSH_NSA_ILi4096EEEEEENS5_IJSB_lEEElEEEEEEEEaNS5_IJlSB_lEEENS4_8TiledMMAINS4_8MMA_AtomIJNS4_4SM904GMMA6SPARSE27GMMA_64x64x64_S32S8S8_SS_TNILNS11_9SparseSelE0EEEEEENSJ_INS5_IJSC_SB_SB_EEENS5_IJSB_NSA_ILi0EEES18_EEEEENS5_IJNS4_10UnderscoreES1B_S1B_EEEEENS4_23SM90_TMA_LOAD_MULTICASTENS4_14ComposedLayoutINS4_7SwizzleILi1ELi4ELi3EEENS4_25smem_sparse_ptr_flag_bitsILi2ELi8EEENSJ_INS5_IJNS5_IJSB_NSA_ILi8EEEEEENS5_IJSC_NSA_ILi32EEEEEEEEENS5_IJNS5_IJS18_SH_EEESM_EEEEEEEvNS4_8identityENS4_13SM90_TMA_LOADENS1F_INS1G_ILi2ELi4ELi3EEENS4_18smem_ptr_flag_bitsILi8EEENSJ_INS5_IJS1K_SH_EEENS5_IJSH_SB_EEEEEEEvS1T_EENS_8epilogue10collective6detail29Sm90TmaWarpSpecializedAdapterINS24_15DefaultEpilogueIiNS5_IJSB_llEEES28_NS23_6thread17LinearCombinationIiLi1EiiLNS29_9ScaleType4KindE0ELNS_15FloatRoundStyleE2EiEENS1_15EpilogueDefaultEEEEEvvEEEEvNT_6ParamsE)
        .other          _ZN7cutlass13device_kernelINS_4gemm6kernel13GemmUniversalIN4cute5tupleIJiiiiEEENS1_10collective13CollectiveMmaINS1_40MainloopSm90TmaGmmaWarpSpecializedSparseILi25ENS5_IJNS4_1CILi1EEENSA_ILi2EEESB_EEENS1_35KernelTmaWarpSpecializedCooperativeEEENS5_IJNSA_ILi128EEENSA_ILi64EEESH_EEEaNS5_IJNS4_6LayoutINS5_IJiNS5_IJSC_iEEEiEEENS5_IJlNS5_IJSB_SC_EEElEEEEENSJ_INS5_IJNS5_IJSH_iEEESP_iEEENS5_IJNS5_IJSH_NSA_ILi4096EEEEEENS5_IJSB_lEEElEEEEEEEEaNS5_IJlSB_lEEENS4_8TiledMMAINS4_8MMA_AtomIJNS4_4SM904GMMA6SPARSE27GMMA_64x64x64_S32S8S8_SS_TNILNS11_9SparseSelE0EEEEEENSJ_INS5_IJSC_SB_SB_EEENS5_IJSB_NSA_ILi0EEES18_EEEEENS5_IJNS4_10UnderscoreES1B_S1B_EEEEENS4_23SM90_TMA_LOAD_MULTICASTENS4_14ComposedLayoutINS4_7SwizzleILi1ELi4ELi3EEENS4_25smem_sparse_ptr_flag_bitsILi2ELi8EEENSJ_INS5_IJNS5_IJSB_NSA_ILi8EEEEEENS5_IJSC_NSA_ILi32EEEEEEEEENS5_IJNS5_IJS18_SH_EEESM_EEEEEEEvNS4_8identityENS4_13SM90_TMA_LOADENS1F_INS1G_ILi2ELi4ELi3EEENS4_18smem_ptr_flag_bitsILi8EEENSJ_INS5_IJS1K_SH_EEENS5_IJSH_SB_EEEEEEEvS1T_EENS_8epilogue10collective6detail29Sm90TmaWarpSpecializedAdapterINS24_15DefaultEpilogueIiNS5_IJSB_llEEES28_NS23_6thread17LinearCombinationIiLi1EiiLNS29_9ScaleType4KindE0ELNS_15FloatRoundStyleE2EiEENS1_15EpilogueDefaultEEEEEvvEEEEvNT_6ParamsE,@"STO_CUDA_ENTRY STV_DEFAULT"
_ZN7cutlass13device_kernelINS_4gemm6kernel13GemmUniversalIN4cute5tupleIJiiiiEEENS1_10collective13CollectiveMmaINS1_40MainloopSm90TmaGmmaWarpSpecializedSparseILi25ENS5_IJNS4_1CILi1EEENSA_ILi2EEESB_EEENS1_35KernelTmaWarpSpecializedCooperativeEEENS5_IJNSA_ILi128EEENSA_ILi64EEESH_EEEaNS5_IJNS4_6LayoutINS5_IJiNS5_IJSC_iEEEiEEENS5_IJlNS5_IJSB_SC_EEElEEEEENSJ_INS5_IJNS5_IJSH_iEEESP_iEEENS5_IJNS5_IJSH_NSA_ILi4096EEEEEENS5_IJSB_lEEElEEEEEEEEaNS5_IJlSB_lEEENS4_8TiledMMAINS4_8MMA_AtomIJNS4_4SM904GMMA6SPARSE27GMMA_64x64x64_S32S8S8_SS_TNILNS11_9SparseSelE0EEEEEENSJ_INS5_IJSC_SB_SB_EEENS5_IJSB_NSA_ILi0EEES18_EEEEENS5_IJNS4_10UnderscoreES1B_S1B_EEEEENS4_23SM90_TMA_LOAD_MULTICASTENS4_14ComposedLayoutINS4_7SwizzleILi1ELi4ELi3EEENS4_25smem_sparse_ptr_flag_bitsILi2ELi8EEENSJ_INS5_IJNS5_IJSB_NSA_ILi8EEEEEENS5_IJSC_NSA_ILi32EEEEEEEEENS5_IJNS5_IJS18_SH_EEESM_EEEEEEEvNS4_8identityENS4_13SM90_TMA_LOADENS1F_INS1G_ILi2ELi4ELi3EEENS4_18smem_ptr_flag_bitsILi8EEENSJ_INS5_IJS1K_SH_EEENS5_IJSH_SB_EEEEEEEvS1T_EENS_8epilogue10collective6detail29Sm90TmaWarpSpecializedAdapterINS24_15DefaultEpilogueIiNS5_IJSB_llEEES28_NS23_6thread17LinearCombinationIiLi1EiiLNS29_9ScaleType4KindE0ELNS_15FloatRoundStyleE2EiEENS1_15EpilogueDefaultEEEEEvvEEEEvNT_6ParamsE:
[----:B------:R-:W-:Y:S01]  /*0000*/  LDC R1, c[0x0][0x28] ;  /* 0x00000a00ff017b82 */ /* 0x000fe20000000800 */
[----:B------:R-:W0:Y:S01]  /*0010*/  S2R R11, SR_TID.X ;  /* 0x00000000000b7919 */ /* 0x000e220000002100 */
[----:B------:R-:W-:Y:S01]  /*0020*/  ELECT P0, URZ, PT ;  /* 0x00000000003f782f */ /* 0x000fe20003800000 */
[----:B------:R-:W-:Y:S01]  /*0030*/  BSSY B0, `(.L_x_0) ;  /* 0x0000012000007945 */ /* 0x000fe20003800000 */
[--C-:B0-----:R-:W-:Y:S02]  /*0040*/  SHF.R.U32.HI R0, RZ, 0x5, R11.reuse ;  /* 0x00000005ff007819 */ /* 0x101fe4000001160b */
[----:B------:R-:W-:-:S03]  /*0050*/  SHF.R.U32.HI R10, RZ, 0x7, R11 ;  /* 0x00000007ff0a7819 */ /* 0x000fc6000001160b */
[----:B------:R-:W0:Y:S04]  /*0060*/  SHFL.IDX PT, R3, R0, RZ, 0x1f ;  /* 0x00001fff00037589 */ /* 0x000e2800000e0000 */
[----:B------:R1:W2:Y:S01]  /*0070*/  SHFL.IDX PT, R4, R10, RZ, 0x1f ;  /* 0x00001fff0a047589 */ /* 0x0002a200000e0000 */
[----:B0-----:R-:W-:-:S13]  /*0080*/  ISETP.NE.OR P0, PT, R3, RZ, !P0 ;  /* 0x000000ff0300720c */ /* 0x001fda0004705670 */
[----:B-12---:R-:W-:Y:S05]  /*0090*/  @P0 BRA `(.L_x_1) ;  /* 0x00000000002c0947 */ /* 0x006fea0003800000 */
[----:B------:R-:W-:Y:S02]  /*00a0*/  ULDC.64 UR4, c[0x0][0x198] ;  /* 0x0000660000047ab9 */ /* 0x000fe40000000a00 */
[----:B------:R-:W-:Y:S02]  /*00b0*/  UIADD3 UR6, UP0, UR4, 0xf0, URZ ;  /* 0x000000f004067890 */ /* 0x000fe4000ff1e03f */
[----:B------:R-:W-:Y:S02]  /*00c0*/  UIADD3 UR8, UP1, UR4, 0x1f0, URZ ;  /* 0x000001f004087890 */ /* 0x000fe4000ff3e03f */
[----:B------:R-:W-:Y:S02]  /*00d0*/  UIADD3 UR4, UP2, UR4, 0x2f0, URZ ;  /* 0x000002f004047890 */ /* 0x000fe4000ff5e03f */
[----:B------:R-:W-:Y:S02]  /*00e0*/  UIADD3.X UR7, URZ, UR5, URZ, UP0, !UPT ;  /* 0x000000053f077290 */ /* 0x000fe400087fe43f */
[----:B------:R-:W-:-:S02]  /*00f0*/  UIADD3.X UR9, URZ, UR5, URZ, UP1, !UPT ;  /* 0x000000053f097290 */ /* 0x000fc40008ffe43f */
[----:B------:R-:W-:-:S05]  /*0100*/  UIADD3.X UR5, URZ, UR5, URZ, UP2, !UPT ;  /* 0x000000053f057290 */ /* 0x000fca00097fe43f */
[----:B------:R0:W-:Y:S02]  /*0110*/  UTMACCTL.PF [UR6] ;  /* 0x00000000060079b9 */ /* 0x0001e40008040000 */
[----:B------:R0:W-:Y:S02]  /*0120*/  UTMACCTL.PF [UR8] ;  /* 0x00000000080079b9 */ /* 0x0001e40008040000 */
[----:B------:R0:W-:Y:S02]  /*0130*/  UTMACCTL.PF [UR4] ;  /* 0x00000000040079b9 */ /* 0x0001e40008040000 */
[----:B0-----:R-:W-:Y:S01]  /*0140*/  NOP ;  /* 0x0000000000007918 */ /* 0x001fe20000000000 */
.L_x_1:
[----:B------:R-:W-:Y:S05]  /*0150*/  BSYNC B0 ;  /* 0x0000000000007941 */ /* 0x000fea0003800000 */
.L_x_0:
[----:B------:R-:W0:Y:S02]  /*0160*/  SHFL.IDX PT, R2, R0, RZ, 0x1f ;  /* 0x00001fff00027589 */ /* 0x000e2400000e0000 */
[----:B0-----:R-:W-:-:S13]  /*0170*/  ISETP.NE.AND P0, PT, R2, RZ, PT ;  /* 0x000000ff0200720c */ /* 0x001fda0003f05270 */
[----:B------:R-:W-:Y:S05]  /*0180*/  @P0 BRA `(.L_x_2) ;  /* 0x00000004000c0947 */ /* 0x000fea0003800000 */
[----:B------:R-:W-:Y:S01]  /*0190*/  ELECT P0, URZ, PT ;  /* 0x00000000003f782f */ /* 0x000fe20003800000 */
[----:B------:R-:W-:-:S12]  /*01a0*/  BSSY B0, `(.L_x_2) ;  /* 0x0000041000007945 */ /* 0x000fd80003800000 */
[----:B------:R-:W-:Y:S05]  /*01b0*/  @!P0 BRA `(.L_x_3) ;  /* 0x0000000000fc8947 */ /* 0x000fea0003800000 */
[----:B------:R-:W0:Y:S01]  /*01c0*/  S2UR UR8, SR_CgaCtaId ;  /* 0x00000000000879c3 */ /* 0x000e220000008800 */
[----:B------:R-:W-:Y:S01]  /*01d0*/  UMOV UR4, 0x400 ;  /* 0x0000040000047882 */ /* 0x000fe20000000000 */
[----:B------:R-:W-:Y:S01]  /*01e0*/  UMOV UR5, 0x1 ;  /* 0x0000000100057882 */ /* 0x000fe20000000000 */
[----:B------:R-:W-:Y:S02]  /*01f0*/  UMOV UR6, 0x4 ;  /* 0x0000000400067882 */ /* 0x000fe40000000000 */
[----:B------:R-:W-:-:S04]  /*0200*/  UIADD3 UR6, -UR6, 0x100000, URZ ;  /* 0x0010000006067890 */ /* 0x000fc8000fffe13f */
[----:B------:R-:W-:Y:S02]  /*0210*/  USHF.L.U32 UR7, UR6, 0xb, URZ ;  /* 0x0000000b06077899 */ /* 0x000fe4000800063f */
[----:B------:R-:W-:Y:S02]  /*0220*/  USHF.L.U32 UR6, UR6, 0x1, URZ ;  /* 0x0000000106067899 */ /* 0x000fe4000800063f */
[----:B0-----:R-:W-:Y:S02]  /*0230*/  ULEA UR8, UR8, UR4, 0x18 ;  /* 0x0000000408087291 */ /* 0x001fe4000f8ec03f */
[----:B------:R-:W-:-:S04]  /*0240*/  UIADD3 UR4, -UR5, 0x100000, URZ ;  /* 0x0010000005047890 */ /* 0x000fc8000fffe13f */
[----:B------:R-:W-:Y:S02]  /*0250*/  USHF.L.U32 UR5, UR4, 0xb, URZ ;  /* 0x0000000b04057899 */ /* 0x000fe4000800063f */
[----:B------:R-:W-:Y:S01]  /*0260*/  USHF.L.U32 UR4, UR4, 0x1, URZ ;  /* 0x0000000104047899 */ /* 0x000fe2000800063f */
[----:B------:R-:W0:Y:S11]  /*0270*/  FENCE.VIEW.ASYNC.S ;  /* 0x00000000000073c6 */ /* 0x000e360000000000 */
[----:B0-----:R0:W1:Y:S01]  /*0280*/  SYNCS.EXCH.64 URZ, [UR8], UR4 ;  /* 0x00000004083f75b2 */ /* 0x0010620008000100 */
[----:B------:R0:W2:Y:S01]  /*0290*/  SYNCS.EXCH.64 URZ, [UR8+0xc8], UR6 ;  /* 0x0000c806083f75b2 */ /* 0x0000a20008000100 */
[----:B------:R0:W3:Y:S01]  /*02a0*/  SYNCS.EXCH.64 URZ, [UR8+0x8], UR4 ;  /* 0x00000804083f75b2 */ /* 0x0000e20008000100 */
[----:B------:R0:W4:Y:S01]  /*02b0*/  SYNCS.EXCH.64 URZ, [UR8+0xd0], UR6 ;  /* 0x0000d006083f75b2 */ /* 0x0001220008000100 */
[----:B------:R0:W0:Y:S01]  /*02c0*/  SYNCS.EXCH.64 URZ, [UR8+0x10], UR4 ;  /* 0x00001004083f75b2 */ /* 0x0000220008000100 */
        /* <DEDUP_REMOVED lines=45> */
[----:B-1234-:R-:W-:Y:S01]  /*05a0*/  NOP ;  /* 0x0000000000007918 */ /* 0x01efe20000000000 */
.L_x_3:
[----:B0-----:R-:W-:Y:S05]  /*05b0*/  BSYNC B0 ;  /* 0x0000000000007941 */ /* 0x001fea0003800000 */
.L_x_2:
[----:B------:R-:W0:Y:S01]  /*05c0*/  SHFL.IDX PT, R0, R0, RZ, 0x1f ;  /* 0x00001fff00007589 */ /* 0x000e2200000e0000 */
[----:B------:R-:W-:Y:S01]  /*05d0*/  SHF.R.S32.HI R8, RZ, 0x1f, R11 ;  /* 0x0000001fff087819 */ /* 0x000fe2000001140b */
[----:B------:R-:W1:Y:S01]  /*05e0*/  S2UR UR8, SR_CTAID.X ;  /* 0x00000000000879c3 */ /* 0x000e620000002500 */
[----:B------:R-:W-:Y:S01]  /*05f0*/  ELECT P0, URZ, PT ;  /* 0x00000000003f782f */ /* 0x000fe20003800000 */
[----:B------:R-:W2:Y:S01]  /*0600*/  S2R R6, SR_CTAID.Y ;  /* 0x0000000000067919 */ /* 0x000ea20000002600 */
[----:B------:R-:W-:Y:S01]  /*0610*/  LEA.HI R8, R8, R11, RZ, 0x7 ;  /* 0x0000000b08087211 */ /* 0x000fe200078f38ff */
[----:B------:R-:W-:Y:S01]  /*0620*/  ULDC UR4, c[0x0][0x154] ;  /* 0x0000550000047ab9 */ /* 0x000fe20000000800 */
[----:B------:R-:W-:Y:S01]  /*0630*/  SHF.R.S32.HI R9, RZ, 0x1f, R2 ;  /* 0x0000001fff097819 */ /* 0x000fe20000011402 */
[----:B------:R-:W-:Y:S01]  /*0640*/  NOP ;  /* 0x0000000000007918 */ /* 0x000fe20000000000 */
[----:B------:R-:W-:Y:S01]  /*0650*/  LOP3.LUT R8, R8, 0xffffff80, RZ, 0xc0, !PT ;  /* 0xffffff8008087812 */ /* 0x000fe200078ec0ff */
[----:B------:R-:W3:Y:S01]  /*0660*/  LDC R15, c[0x0][0x140] ;  /* 0x00005000ff0f7b82 */ /* 0x000ee20000000800 */
[----:B------:R-:W-:Y:S01]  /*0670*/  LEA.HI R9, R9, R2, RZ, 0x2 ;  /* 0x0000000209097211 */ /* 0x000fe200078f10ff */
[----:B------:R-:W-:Y:S01]  /*0680*/  NOP ;  /* 0x0000000000007918 */ /* 0x000fe20000000000 */
[C---:B------:R-:W-:Y:S01]  /*0690*/  LOP3.LUT R20, R11.reuse, 0xff, RZ, 0xc0, !PT ;  /* 0x000000ff0b147812 */ /* 0x040fe200078ec0ff */
[----:B------:R-:W-:Y:S01]  /*06a0*/  IMAD.IADD R8, R11, 0x1, -R8 ;  /* 0x000000010b087824 */ /* 0x000fe200078e0a08 */
[----:B------:R-:W-:-:S03]  /*06b0*/  LOP3.LUT R9, R9, 0x3ffffffc, RZ, 0xc0, !PT ;  /* 0x3ffffffc09097812 */ /* 0x000fc600078ec0ff */
[----:B------:R-:W4:Y:S01]  /*06c0*/  LDC R13, c[0x0][0x148] ;  /* 0x00005200ff0d7b82 */ /* 0x000f220000000800 */
[----:B------:R-:W-:Y:S01]  /*06d0*/  SHF.R.S32.HI R5, RZ, 0x1f, R8 ;  /* 0x0000001fff057819 */ /* 0x000fe20000011408 */
[----:B------:R-:W-:Y:S01]  /*06e0*/  IMAD.IADD R2, R2, 0x1, -R9 ;  /* 0x0000000102027824 */ /* 0x000fe200078e0a09 */
[----:B------:R-:W-:Y:S02]  /*06f0*/  LOP3.LUT P2, RZ, R8, 0x7, RZ, 0xc0, !PT ;  /* 0x0000000708ff7812 */ /* 0x000fe4000784c0ff */
[----:B------:R-:W-:Y:S02]  /*0700*/  LEA.HI R5, R5, R8, RZ, 0x3 ;  /* 0x0000000805057211 */ /* 0x000fe400078f18ff */
[----:B0-----:R-:W-:Y:S02]  /*0710*/  ISETP.NE.OR P0, PT, R0, RZ, !P0 ;  /* 0x000000ff0000720c */ /* 0x001fe40004705670 */
[--C-:B------:R-:W-:Y:S02]  /*0720*/  SHF.R.S32.HI R0, RZ, 0x3, R5.reuse ;  /* 0x00000003ff007819 */ /* 0x100fe40000011405 */
[----:B------:R-:W-:-:S02]  /*0730*/  SHF.R.S32.HI R5, RZ, 0x1f, R5 ;  /* 0x0000001fff057819 */ /* 0x000fc40000011405 */
[----:B-1----:R-:W-:Y:S02]  /*0740*/  I2FP.F32.U32 R9, UR8 ;  /* 0x0000000800097c45 */ /* 0x002fe40008201000 */
[----:B------:R-:W-:Y:S02]  /*0750*/  LEA.HI R5, R5, R0, RZ, 0x2 ;  /* 0x0000000005057211 */ /* 0x000fe400078f10ff */
[----:B---3--:R-:W-:Y:S02]  /*0760*/  ISETP.EQ.U32.AND P3, PT, R15, 0x1, PT ;  /* 0x000000010f00780c */ /* 0x008fe40003f62070 */
[----:B--2---:R-:W-:Y:S01]  /*0770*/  I2FP.F32.U32 R12, R6 ;  /* 0x00000006000c7245 */ /* 0x004fe20000201000 */
[----:B------:R-:W-:Y:S01]  /*0780*/  VOTEU.ALL UP0, P0 ;  /* 0x00000000003f7886 */ /* 0x000fe20000000000 */
[----:B------:R-:W-:Y:S01]  /*0790*/  LOP3.LUT R5, R5, 0xfffffffc, RZ, 0xc0, !PT ;  /* 0xfffffffc05057812 */ /* 0x000fe200078ec0ff */
[----:B------:R-:W-:Y:S01]  /*07a0*/  VOTEU.ALL UP1, P0 ;  /* 0x00000000003f7886 */ /* 0x000fe20000020000 */
[----:B------:R-:W-:Y:S01]  /*07b0*/  LOP3.LUT R8, R11, 0x7f, RZ, 0xc0, !PT ;  /* 0x0000007f0b087812 */ /* 0x000fe200078ec0ff */
[----:B------:R-:W-:Y:S01]  /*07c0*/  FMUL R14, R12, UR4 ;  /* 0x000000040c0e7c20 */ /* 0x000fe20008400000 */
[----:B------:R-:W0:Y:S01]  /*07d0*/  @!UP0 S2UR UR7, SR_CgaCtaId ;  /* 0x00000000000789c3 */ /* 0x000e220000008800 */
[----:B------:R-:W-:Y:S01]  /*07e0*/  ULDC UR4, c[0x0][0x150] ;  /* 0x0000540000047ab9 */ /* 0x000fe20000000800 */
[----:B------:R-:W-:-:S02]  /*07f0*/  IMAD.IADD R5, R0, 0x1, -R5 ;  /* 0x0000000100057824 */ /* 0x000fc400078e0a05 */
[----:B------:R-:W-:Y:S01]  /*0800*/  FMUL R9, R9, UR4 ;  /* 0x0000000409097c20 */ /* 0x000fe20008400000 */
[----:B------:R-:W-:Y:S01]  /*0810*/  SHF.R.S32.HI R0, RZ, 0x1f, R3 ;  /* 0x0000001fff007819 */ /* 0x000fe20000011403 */
[----:B------:R-:W1:Y:S01]  /*0820*/  F2I.U32.TRUNC.NTZ R14, R14 ;  /* 0x0000000e000e7305 */ /* 0x000e62000020f000 */
[----:B------:R-:W-:Y:S01]  /*0830*/  IMAD R2, R2, 0x4, R5 ;  /* 0x0000000402027824 */ /* 0x000fe200078e0205 */
[----:B------:R-:W-:Y:S01]  /*0840*/  UMOV UR4, 0x20 ;  /* 0x0000002000047882 */ /* 0x000fe20000000000 */
[----:B------:R-:W2:Y:S01]  /*0850*/  LDC R12, c[0x0][0x144] ;  /* 0x00005100ff0c7b82 */ /* 0x000ea20000000800 */
[----:B------:R-:W-:Y:S01]  /*0860*/  LEA.HI R0, R0, R3, RZ, 0x2 ;  /* 0x0000000300007211 */ /* 0x000fe200078f10ff */
[----:B------:R-:W-:Y:S01]  /*0870*/  IMAD.SHL.U32 R5, R2, 0x4, RZ ;  /* 0x0000000402057824 */ /* 0x000fe200078e00ff */
[----:B------:R-:W-:Y:S01]  /*0880*/  @!UP0 UMOV UR6, 0x400 ;  /* 0x0000040000068882 */ /* 0x000fe20000000000 */
[----:B------:R-:W-:-:S04]  /*0890*/  @!UP0 UIADD3 UR4, -UR4, 0x100000, URZ ;  /* 0x0010000004048890 */ /* 0x000fc8000fffe13f */
[----:B------:R-:W-:Y:S02]  /*08a0*/  @!UP0 USHF.L.U32 UR5, UR4, 0xb, URZ ;  /* 0x0000000b04058899 */ /* 0x000fe4000800063f */
[----:B------:R-:W-:Y:S01]  /*08b0*/  @!UP0 USHF.L.U32 UR4, UR4, 0x1, URZ ;  /* 0x0000000104048899 */ /* 0x000fe2000800063f */
[----:B------:R-:W3:Y:S01]  /*08c0*/  F2I.U32.TRUNC.NTZ R9, R9 ;  /* 0x0000000900097305 */ /* 0x000ee2000020f000 */
[----:B------:R-:W-:Y:S02]  /*08d0*/  LOP3.LUT R0, R0, 0xfffffffc, RZ, 0xc0, !PT ;  /* 0xfffffffc00007812 */ /* 0x000fe400078ec0ff */
[----:B------:R-:W-:-:S03]  /*08e0*/  LOP3.LUT R2, R2, 0xc, R5, 0x78, !PT ;  /* 0x0000000c02027812 */ /* 0x000fc600078e7805 */
[----:B------:R-:W-:Y:S02]  /*08f0*/  IMAD.IADD R3, R3, 0x1, -R0 ;  /* 0x0000000103037824 */ /* 0x000fe400078e0a00 */
[----:B-1----:R-:W-:Y:S01]  /*0900*/  IMAD.MOV R23, RZ, RZ, -R14 ;  /* 0x000000ffff177224 */ /* 0x002fe200078e0a0e */
[----:B0-----:R-:W-:Y:S02]  /*0910*/  @!UP0 ULEA UR6, UR7, UR6, 0x18 ;  /* 0x0000000607068291 */ /* 0x001fe4000f8ec03f */
[----:B------:R-:W-:Y:S01]  /*0920*/  ISETP.NE.AND P1, PT, R3, 0x3, PT ;  /* 0x000000030300780c */ /* 0x000fe20003f25270 */
[----:B----4-:R-:W-:Y:S01]  /*0930*/  IMAD R5, R13, R23, R6 ;  /* 0x000000170d057224 */ /* 0x010fe200078e0206 */
[----:B------:R-:W-:Y:S01]  /*0940*/  VOTEU.ALL UP0, P0 ;  /* 0x00000000003f7886 */ /* 0x000fe20000000000 */
[----:B---3--:R-:W-:Y:S01]  /*0950*/  IMAD.MOV R9, RZ, RZ, -R9 ;  /* 0x000000ffff097224 */ /* 0x008fe200078e0a09 */
[----:B------:R-:W-:Y:S02]  /*0960*/  ISETP.EQ.OR P1, PT, R3, RZ, !P1 ;  /* 0x000000ff0300720c */ /* 0x000fe40004f22670 */
[----:B------:R-:W-:Y:S01]  /*0970*/  ISETP.NE.AND P4, PT, R5, R2, PT ;  /* 0x000000020500720c */ /* 0x000fe20003f85270 */
[----:B--2---:R-:W-:Y:S01]  /*0980*/  IMAD R9, R12, R9, UR8 ;  /* 0x000000080c097e24 */ /* 0x004fe2000f8e0209 */
[C---:B------:R-:W-:Y:S01]  /*0990*/  ISETP.EQ.AND P1, PT, R4.reuse, RZ, P1 ;  /* 0x000000ff0400720c */ /* 0x040fe20000f22270 */
[----:B------:R-:W-:Y:S01]  /*09a0*/  VIADD R12, R4, 0xffffffff ;  /* 0xffffffff040c7836 */ /* 0x000fe20000000000 */
[----:B------:R-:W-:Y:S01]  /*09b0*/  ISETP.LT.U32.AND P0, PT, R2, 0x2, !P2 ;  /* 0x000000020200780c */ /* 0x000fe20005701070 */
[----:B------:R-:W0:Y:S02]  /*09c0*/  FENCE.VIEW.ASYNC.S ;  /* 0x00000000000073c6 */ /* 0x000e240000000000 */
[----:B0-----:R0:W1:Y:S01]  /*09d0*/  @!UP0 SYNCS.EXCH.64 URZ, [UR6+0x1a0], UR4 ;  /* 0x0001a004063f85b2 */ /* 0x0010620008000100 */
[----:B------:R-:W-:-:S02]  /*09e0*/  ISETP.EQ.OR P4, PT, R9, RZ, !P4 ;  /* 0x000000ff0900720c */ /* 0x000fc40006782670 */
[----:B------:R-:W-:Y:S02]  /*09f0*/  ISETP.GE.U32.AND P5, PT, R12, 0x2, PT ;  /* 0x000000020c00780c */ /* 0x000fe40003fa6070 */
[----:B------:R-:W-:Y:S02]  /*0a00*/  SEL R0, RZ, 0x1, !P1 ;  /* 0x00000001ff007807 */ /* 0x000fe40004800000 */
[----:B------:R-:W-:Y:S02]  /*0a10*/  ISETP.NE.AND P2, PT, R4, RZ, PT ;  /* 0x000000ff0400720c */ /* 0x000fe40003f45270 */
[----:B------:R-:W-:Y:S02]  /*0a20*/  PLOP3.LUT P0, PT, P0, P4, PT, 0x80, 0x0 ;  /* 0x000000000000781c */ /* 0x000fe40000709070 */
[----:B------:R-:W-:Y:S01]  /*0a30*/  SEL R0, R0, 0x2, P5 ;  /* 0x0000000200007807 */ /* 0x000fe20002800000 */
[----:B------:R0:W2:Y:S01]  /*0a40*/  @!UP1 SYNCS.EXCH.64 URZ, [UR6+0x1a8], UR4 ;  /* 0x0001a804063f95b2 */ /* 0x0000a20008000100 */
[----:B------:R-:W-:Y:S01]  /*0a50*/  NOP ;  /* 0x0000000000007918 */ /* 0x000fe20000000000 */
[----:B------:R-:W-:Y:S08]  /*0a60*/  @!P3 BRA `(.L_x_4) ;  /* 0x000000000008b947 */ /* 0x000ff00003800000 */
[----:B-12---:R-:W-:Y:S01]  /*0a70*/  UCGABAR_ARV ;  /* 0x00000000000079c7 */ /* 0x006fe20008000000 */
[----:B------:R-:W-:Y:S05]  /*0a80*/  BRA `(.L_x_5) ;  /* 0x0000000000047947 */ /* 0x000fea0003800000 */
.L_x_4:
[----:B-12---:R-:W-:Y:S01]  /*0a90*/  NOP ;  /* 0x0000000000007918 */ /* 0x006fe20000000000 */
.L_x_5:
[----:B------:R-:W1:Y:S01]  /*0aa0*/  LDC R4, c[0x0][0x75c] ;  /* 0x0001d700ff047b82 */ /* 0x000e620000000800 */
[----:B------:R-:W-:Y:S01]  /*0ab0*/  IMAD.MOV.U32 R5, RZ, RZ, RZ ;  /* 0x000000ffff057224 */ /* 0x000fe200078e00ff */
[----:B-1----:R-:W-:Y:S01]  /*0ac0*/  ISETP.NE.AND P4, PT, R4, 0x1, PT ;  /* 0x000000010400780c */ /* 0x002fe20003f85270 */
[----:B------:R-:W-:-:S12]  /*0ad0*/  IMAD.U32 R4, RZ, RZ, UR8 ;  /* 0x00000008ff047e24 */ /* 0x000fd8000f8e00ff */
[----:B------:R-:W1:Y:S01]  /*0ae0*/  @P4 LDC R17, c[0x0][0x10] ;  /* 0x00000400ff114b82 */ /* 0x000e620000000800 */
[----:B------:R-:W-:Y:S02]  /*0af0*/  @P4 IMAD.MOV.U32 R7, RZ, RZ, RZ ;  /* 0x000000ffff074224 */ /* 0x000fe400078e00ff */
[----:B------:R-:W-:-:S05]  /*0b00*/  @P4 IMAD.MOV.U32 R19, RZ, RZ, RZ ;  /* 0x000000ffff134224 */ /* 0x000fca00078e00ff */
[----:B------:R-:W2:Y:S01]  /*0b10*/  @!P4 LDC R15, c[0x0][0xc] ;  /* 0x00000300ff0fcb82 */ /* 0x000ea20000000800 */
[----:B0-----:R-:W-:Y:S01]  /*0b20*/  ULDC UR4, c[0x0][0xc] ;  /* 0x0000030000047ab9 */ /* 0x001fe20000000800 */
[----:B------:R-:W-:Y:S01]  /*0b30*/  ULDC UR5, c[0x0][0x10] ;  /* 0x0000040000057ab9 */ /* 0x000fe20000000800 */
[----:B------:R-:W-:Y:S01]  /*0b40*/  ULDC UR6, c[0x0][0x14] ;  /* 0x0000050000067ab9 */ /* 0x000fe20000000800 */
[----:B------:R-:W-:-:S04]  /*0b50*/  UIMAD.WIDE.U32 UR4, UR4, UR5, URZ ;  /* 0x00000005040472a5 */ /* 0x000fc8000f8e003f */
[----:B------:R-:W-:Y:S02]  /*0b60*/  UIMAD.WIDE.U32 UR34, UR4, UR6, URZ ;  /* 0x00000006042272a5 */ /* 0x000fe4000f8e003f */
[----:B------:R-:W-:-:S04]  /*0b70*/  UIMAD UR4, UR5, UR6, URZ ;  /* 0x00000006050472a4 */ /* 0x000fc8000f8e023f */
[----:B------:R-:W-:Y:S01]  /*0b80*/  UIADD3 UR4, UR35, UR4, URZ ;  /* 0x0000000423047290 */ /* 0x000fe2000fffe03f */
[----:B-1----:R-:W-:-:S04]  /*0b90*/  @P4 IMAD.WIDE.U32 R16, R17, UR8, R6 ;  /* 0x0000000811104c25 */ /* 0x002fc8000f8e0006 */
[----:B--2---:R-:W-:-:S04]  /*0ba0*/  @!P4 IMAD.WIDE.U32 R14, R6, R15, R4 ;  /* 0x0000000f060ec225 */ /* 0x004fc800078e0004 */
[----:B------:R-:W-:Y:S02]  /*0bb0*/  @P4 IMAD.MOV.U32 R4, RZ, RZ, R16 ;  /* 0x000000ffff044224 */ /* 0x000fe400078e0010 */
[----:B------:R-:W-:Y:S02]  /*0bc0*/  @P4 IMAD.IADD R5, R17, 0x1, R19 ;  /* 0x0000000111054824 */ /* 0x000fe400078e0213 */
[----:B------:R-:W-:Y:S02]  /*0bd0*/  @!P4 IMAD.MOV.U32 R4, RZ, RZ, R14 ;  /* 0x000000ffff04c224 */ /* 0x000fe400078e000e */
[----:B------:R-:W-:Y:S01]  /*0be0*/  @!P4 IMAD.MOV.U32 R5, RZ, RZ, R15 ;  /* 0x000000ffff05c224 */ /* 0x000fe200078e000f */
[----:B------:R-:W-:Y:S06]  /*0bf0*/  @!P3 BRA `(.L_x_6) ;  /* 0x00000000000cb947 */ /* 0x000fec0003800000 */
[----:B------:R-:W-:Y:S01]  /*0c00*/  UCGABAR_WAIT ;  /* 0x0000000000007dc7 */ /* 0x000fe20008000000 */
[----:B------:R-:W-:Y:S01]  /*0c10*/  CCTL.IVALL ;  /* 0x00000000ff00798f */ /* 0x000fe20002000000 */
[----:B------:R-:W-:Y:S05]  /*0c20*/  BRA `(.L_x_7) ;  /* 0x0000000000047947 */ /* 0x000fea0003800000 */
.L_x_6:
[----:B------:R-:W-:Y:S06]  /*0c30*/  BAR.SYNC.DEFER_BLOCKING 0x0 ;  /* 0x0000000000007b1d */ /* 0x000fec0000010000 */
.L_x_7:
[----:B------:R-:W-:Y:S05]  /*0c40*/  @!P2 BRA `(.L_x_8) ;  /* 0x0000003c008ca947 */ /* 0x000fea0003800000 */
[----:B------:R-:W-:-:S13]  /*0c50*/  ISETP.GT.U32.AND P1, PT, R12, 0x1, PT ;  /* 0x000000010c00780c */ /* 0x000fda0003f24070 */
[----:B------:R-:W-:Y:S05]  /*0c60*/  @P1 EXIT ;  /* 0x000000000000194d */ /* 0x000fea0003800000 */
[----:B------:R-:W-:Y:S01]  /*0c70*/  ULDC.64 UR6, c[0x0][0x750] ;  /* 0x0001d40000067ab9 */ /* 0x000fe20000000a00 */
[----:B------:R-:W-:Y:S01]  /*0c80*/  PRMT R12, RZ, 0x7610, R12 ;  /* 0x00007610ff0c7816 */ /* 0x000fe2000000000c */
[----:B------:R-:W-:Y:S01]  /*0c90*/  IMAD.MOV.U32 R19, RZ, RZ, -0x1 ;  /* 0xffffffffff137424 */ /* 0x000fe200078e00ff */
[----:B------:R-:W-:Y:S01]  /*0ca0*/  ISETP.GE.U32.AND P1, PT, R4, UR6, PT ;  /* 0x0000000604007c0c */ /* 0x000fe2000bf26070 */
[----:B------:R-:W-:Y:S02]  /*0cb0*/  IMAD.MOV.U32 R60, RZ, RZ, -0x1 ;  /* 0xffffffffff3c7424 */ /* 0x000fe400078e00ff */
[----:B------:R-:W-:Y:S01]  /*0cc0*/  IMAD.MOV.U32 R22, RZ, RZ, -0x1 ;  /* 0xffffffffff167424 */ /* 0x000fe200078e00ff */
[----:B------:R-:W-:-:S13]  /*0cd0*/  ISETP.GE.U32.AND.EX P1, PT, R5, UR7, PT, P1 ;  /* 0x0000000705007c0c */ /* 0x000fda000bf26110 */
[----:B------:R-:W-:Y:S05]  /*0ce0*/  @P1 BRA `(.L_x_9) ;  /* 0x0000000400281947 */ /* 0x000fea0003800000 */
[----:B------:R-:W0:Y:S01]  /*0cf0*/  LDC.64 R24, c[0x0][0x728] ;  /* 0x0001ca00ff187b82 */ /* 0x000e220000000a00 */
[----:B------:R-:W-:Y:S02]  /*0d00*/  IMAD.MOV.U32 R14, RZ, RZ, R4 ;  /* 0x000000ffff0e7224 */ /* 0x000fe400078e0004 */
[----:B------:R-:W-:-:S05]  /*0d10*/  IMAD.MOV.U32 R15, RZ, RZ, R5 ;  /* 0x000000ffff0f7224 */ /* 0x000fca00078e0005 */
[----:B------:R-:W1:Y:S08]  /*0d20*/  LDC R12, c[0x0][0x730] ;  /* 0x0001cc00ff0c7b82 */ /* 0x000e700000000800 */
[----:B------:R-:W2:Y:S01]  /*0d30*/  LDC.64 R26, c[0x0][0x720] ;  /* 0x0001c800ff1a7b82 */ /* 0x000ea20000000a00 */
[----:B0-----:R-:W-:-:S04]  /*0d40*/  ISETP.NE.U32.AND P1, PT, R24, RZ, PT ;  /* 0x000000ff1800720c */ /* 0x001fc80003f25070 */
[----:B------:R-:W-:-:S13]  /*0d50*/  ISETP.NE.AND.EX P1, PT, R25, RZ, PT, P1 ;  /* 0x000000ff1900720c */ /* 0x000fda0003f25310 */
[----:B-12---:R-:W-:Y:S05]  /*0d60*/  @!P1 BRA `(.L_x_10) ;  /* 0x0000000000289947 */ /* 0x006fea0003800000 */
[----:B------:R-:W0:Y:S02]  /*0d70*/  LDC R3, c[0x0][0x734] ;  /* 0x0001cd00ff037b82 */ /* 0x000e240000000800 */
[----:B0-----:R-:W-:-:S05]  /*0d80*/  IADD3 R3, P1, R4, R3, RZ ;  /* 0x0000000304037210 */ /* 0x001fca0007f3e0ff */
[----:B------:R-:W-:-:S04]  /*0d90*/  IMAD.X R21, RZ, RZ, R5, P1 ;  /* 0x000000ffff157224 */ /* 0x000fc800008e0605 */
[----:B------:R-:W-:-:S04]  /*0da0*/  IMAD.WIDE.U32 R14, R21, R24, RZ ;  /* 0x00000018150e7225 */ /* 0x000fc800078e00ff */
[----:B------:R-:W-:-:S04]  /*0db0*/  IMAD.WIDE.U32 R16, P1, R3, R25, R14 ;  /* 0x0000001903107225 */ /* 0x000fc8000782000e */
[----:B------:R-:W-:-:S04]  /*0dc0*/  IMAD.WIDE.U32 R14, R3, R24, RZ ;  /* 0x00000018030e7225 */ /* 0x000fc800078e00ff */
[----:B------:R-:W-:Y:S01]  /*0dd0*/  IMAD.X R19, RZ, RZ, RZ, P1 ;  /* 0x000000ffff137224 */ /* 0x000fe200008e06ff */
[----:B------:R-:W-:Y:S01]  /*0de0*/  IADD3 RZ, P1, R15, R16, RZ ;  /* 0x000000100fff7210 */ /* 0x000fe20007f3e0ff */
[----:B------:R-:W-:-:S04]  /*0df0*/  IMAD.MOV.U32 R18, RZ, RZ, R17 ;  /* 0x000000ffff127224 */ /* 0x000fc800078e0011 */
[----:B------:R-:W-:-:S08]  /*0e00*/  IMAD.WIDE.U32.X R14, R21, R25, R18, P1 ;  /* 0x00000019150e7225 */ /* 0x000fd000008e0412 */
.L_x_10:
[----:B------:R-:W0:Y:S01]  /*0e10*/  LDC.64 R30, c[0x0][0x740] ;  /* 0x0001d000ff1e7b82 */ /* 0x000e220000000a00 */
[-CC-:B------:R-:W-:Y:S02]  /*0e20*/  SHF.R.U64 R29, R14, R12.reuse, R15.reuse ;  /* 0x0000000c0e1d7219 */ /* 0x180fe4000000120f */
[----:B------:R-:W-:Y:S02]  /*0e30*/  SHF.R.U32.HI R3, RZ, R12, R15 ;  /* 0x0000000cff037219 */ /* 0x000fe4000001160f */
[----:B------:R-:W-:-:S03]  /*0e40*/  IADD3 R7, P1, RZ, -R29, RZ ;  /* 0x8000001dff077210 */ /* 0x000fc60007f3e0ff */
[----:B------:R-:W1:Y:S02]  /*0e50*/  LDC R16, c[0x0][0x718] ;  /* 0x0001c600ff107b82 */ /* 0x000e640000000800 */
[----:B------:R-:W-:Y:S02]  /*0e60*/  IMAD.X R3, RZ, RZ, ~R3, P1 ;  /* 0x000000ffff037224 */ /* 0x000fe400008e0e03 */
[----:B------:R-:W-:-:S04]  /*0e70*/  IMAD.WIDE.U32 R14, R7, R26, R4 ;  /* 0x0000001a070e7225 */ /* 0x000fc800078e0004 */
[----:B------:R-:W2:Y:S01]  /*0e80*/  LDC R22, c[0x0][0x708] ;  /* 0x0001c200ff167b82 */ /* 0x000ea20000000800 */
[----:B------:R-:W-:Y:S02]  /*0e90*/  IMAD R12, R3, R26, RZ ;  /* 0x0000001a030c7224 */ /* 0x000fe400078e02ff */
[----:B------:R-:W-:Y:S02]  /*0ea0*/  IMAD.MOV.U32 R3, RZ, RZ, -0x1 ;  /* 0xffffffffff037424 */ /* 0x000fe400078e00ff */
[----:B------:R-:W-:Y:S02]  /*0eb0*/  IMAD R7, R7, R27, R12 ;  /* 0x0000001b07077224 */ /* 0x000fe400078e020c */
[----:B------:R-:W-:Y:S01]  /*0ec0*/  IMAD R26, R13, R23, R6 ;  /* 0x000000170d1a7224 */ /* 0x000fe200078e0206 */
[----:B------:R-:W3:Y:S01]  /*0ed0*/  LDC R28, c[0x0][0x758] ;  /* 0x0001d600ff1c7b82 */ /* 0x000ee20000000800 */
[----:B------:R-:W-:Y:S01]  /*0ee0*/  IMAD.IADD R7, R15, 0x1, R7 ;  /* 0x000000010f077824 */ /* 0x000fe200078e0207 */
[----:B0-----:R-:W-:Y:S01]  /*0ef0*/  ISETP.NE.U32.AND P1, PT, R30, RZ, PT ;  /* 0x000000ff1e00720c */ /* 0x001fe20003f25070 */
[----:B------:R-:W-:-:S03]  /*0f00*/  IMAD.MOV.U32 R23, RZ, RZ, 0x1 ;  /* 0x00000001ff177424 */ /* 0x000fc600078e00ff */
[----:B------:R-:W-:Y:S02]  /*0f10*/  ISETP.NE.AND.EX P1, PT, R31, RZ, PT, P1 ;  /* 0x000000ff1f00720c */ /* 0x000fe40003f25310 */
[----:B------:R-:W0:Y:S01]  /*0f20*/  LDC R24, c[0x0][0x700] ;  /* 0x0001c000ff187b82 */ /* 0x000e220000000800 */
[-CC-:B-1----:R-:W-:Y:S02]  /*0f30*/  SHF.R.U64 R18, R14, R16.reuse, R7.reuse ;  /* 0x000000100e127219 */ /* 0x182fe40000001207 */
[----:B------:R-:W-:-:S05]  /*0f40*/  SHF.R.U32.HI R7, RZ, R16, R7 ;  /* 0x00000010ff077219 */ /* 0x000fca0000011607 */
[----:B------:R-:W1:Y:S01]  /*0f50*/  LDC R19, c[0x0][0x748] ;  /* 0x0001d200ff137b82 */ /* 0x000e620000000800 */
[-CC-:B--2---:R-:W-:Y:S02]  /*0f60*/  SHF.R.U64 R27, R18, R22.reuse, R7.reuse ;  /* 0x00000016121b7219 */ /* 0x184fe40000001207 */
[----:B------:R-:W-:-:S05]  /*0f70*/  SHF.R.U32.HI R7, RZ, R22, R7 ;  /* 0x00000016ff077219 */ /* 0x000fca0000011607 */
[----:B------:R-:W2:Y:S01]  /*0f80*/  LDC R21, c[0x0][0x738] ;  /* 0x0001ce00ff157b82 */ /* 0x000ea20000000800 */
[-CC-:B---3--:R-:W-:Y:S02]  /*0f90*/  SHF.R.U64 R22, R27, R28.reuse, R7.reuse ;  /* 0x0000001c1b167219 */ /* 0x188fe40000001207 */
[-C--:B------:R-:W-:Y:S02]  /*0fa0*/  SHF.L.U32 R3, R3, R28.reuse, RZ ;  /* 0x0000001c03037219 */ /* 0x080fe400000006ff */
[----:B------:R-:W-:Y:S01]  /*0fb0*/  SHF.R.U32.HI R7, RZ, R28, R7 ;  /* 0x0000001cff077219 */ /* 0x000fe20000011607 */
[----:B------:R-:W-:Y:S01]  /*0fc0*/  IMAD.MOV.U32 R6, RZ, RZ, R22 ;  /* 0x000000ffff067224 */ /* 0x000fe200078e0016 */
[----:B------:R-:W-:Y:S01]  /*0fd0*/  LOP3.LUT R16, RZ, R3, RZ, 0x33, !PT ;  /* 0x00000003ff107212 */ /* 0x000fe200078e33ff */
[----:B------:R-:W3:Y:S01]  /*0fe0*/  LDC R25, c[0x0][0x710] ;  /* 0x0001c400ff197b82 */ /* 0x000ee20000000800 */
[----:B------:R-:W-:Y:S05]  /*0ff0*/  @!P1 BRA `(.L_x_11) ;  /* 0x0000000000289947 */ /* 0x000fea0003800000 */
[----:B------:R-:W4:Y:S02]  /*1000*/  LDC R3, c[0x0][0x74c] ;  /* 0x0001d300ff037b82 */ /* 0x000f240000000800 */
[----:B----4-:R-:W-:-:S05]  /*1010*/  IADD3 R3, P1, R22, R3, RZ ;  /* 0x0000000316037210 */ /* 0x010fca0007f3e0ff */
        /* <DEDUP_REMOVED lines=8> */
.L_x_11:
[----:B-1----:R-:W-:Y:S01]  /*10a0*/  SHF.R.U64 R6, R6, R19, R7 ;  /* 0x0000001306067219 */ /* 0x002fe20000001207 */
[----:B0-----:R-:W-:Y:S01]  /*10b0*/  VIADD R7, R24, 0xffffffff ;  /* 0xffffffff18077836 */ /* 0x001fe20000000000 */
[----:B------:R-:W-:Y:S02]  /*10c0*/  SHF.L.U32 R3, R23, R28, RZ ;  /* 0x0000001c17037219 */ /* 0x000fe400000006ff */
[----:B------:R-:W-:Y:S01]  /*10d0*/  LOP3.LUT R16, R27, R16, RZ, 0xc0, !PT ;  /* 0x000000101b107212 */ /* 0x000fe200078ec0ff */
[----:B------:R-:W-:Y:S01]  /*10e0*/  IMAD.MOV R12, RZ, RZ, -R6 ;  /* 0x000000ffff0c7224 */ /* 0x000fe200078e0a06 */
[----:B------:R-:W-:-:S03]  /*10f0*/  SEL R9, R9, R26, !P4 ;  /* 0x0000001a09097207 */ /* 0x000fc60006000000 */
[----:B------:R-:W-:Y:S01]  /*1100*/  IMAD R16, R3, R6, R16 ;  /* 0x0000000603107224 */ /* 0x000fe200078e0210 */
[----:B------:R-:W-:Y:S01]  /*1110*/  LOP3.LUT R6, R18, R7, RZ, 0xc0, !PT ;  /* 0x0000000712067212 */ /* 0x000fe200078ec0ff */
[----:B--2---:R-:W-:Y:S02]  /*1120*/  IMAD R3, R12, R21, R22 ;  /* 0x000000150c037224 */ /* 0x004fe400078e0216 */
[----:B---3--:R-:W-:Y:S02]  /*1130*/  IMAD R9, R16, R25, R9 ;  /* 0x0000001910097224 */ /* 0x008fe400078e0209 */
[----:B------:R-:W-:Y:S02]  /*1140*/  IMAD R6, R3, R24, R6 ;  /* 0x0000001803067224 */ /* 0x000fe400078e0206 */
[----:B------:R-:W-:Y:S02]  /*1150*/  IMAD.MOV.U32 R12, RZ, RZ, 0x1 ;  /* 0x00000001ff0c7424 */ /* 0x000fe400078e00ff */
[----:B------:R-:W-:Y:S01]  /*1160*/  IMAD.MOV.U32 R22, RZ, RZ, R29 ;  /* 0x000000ffff167224 */ /* 0x000fe200078e001d */
[----:B------:R-:W-:-:S02]  /*1170*/  SEL R60, R6, R9, !P4 ;  /* 0x00000009063c7207 */ /* 0x000fc40006000000 */
[----:B------:R-:W-:-:S07]  /*1180*/  SEL R19, R9, R6, !P4 ;  /* 0x0000000609137207 */ /* 0x000fce0006000000 */
.L_x_9:
[----:B------:R-:W-:-:S08]  /*1190*/  NOP ;  /* 0x0000000000007918 */ /* 0x000fd00000000000 */
[----:B------:R-:W0:Y:S02]  /*11a0*/  USETMAXREG.TRY_ALLOC.CTAPOOL UP0, 0xe8 ;  /* 0x000000e8000079c8 */ /* 0x000e240008000600 */
[----:B0-----:R-:W-:-:S13]  /*11b0*/  PLOP3.LUT P1, PT, PT, PT, UP0, 0x80, 0x0 ;  /* 0x000000000000781c */ /* 0x001fda0003f2f008 */
[----:B------:R-:W-:Y:S05]  /*11c0*/  @!P1 BRA `(.L_x_9) ;  /* 0xfffffffc00f09947 */ /* 0x000fea000383ffff */
[----:B------:R-:W-:Y:S01]  /*11d0*/  ULDC.64 UR6, c[0x0][0x698] ;  /* 0x0001a60000067ab9 */ /* 0x000fe20000000a00 */
[----:B------:R-:W-:Y:S01]  /*11e0*/  ULDC.64 UR16, c[0x0][0x208] ;  /* 0x0000820000107ab9 */ /* 0x000fe20000000a00 */
[----:B------:R-:W-:-:S04]  /*11f0*/  ISETP.NE.U32.AND P1, PT, RZ, UR6, PT ;  /* 0x00000006ff007c0c */ /* 0x000fc8000bf25070 */
[----:B------:R-:W-:-:S13]  /*1200*/  ISETP.NE.AND.EX P1, PT, RZ, UR7, PT, P1 ;  /* 0x00000007ff007c0c */ /* 0x000fda000bf25310 */
[----:B------:R-:W-:Y:S05]  /*1210*/  @!P1 BRA `(.L_x_12) ;  /* 0x00000000001c9947 */ /* 0x000fea0003800000 */
[----:B------:R-:W0:Y:S02]  /*1220*/  LDC.64 R6, c[0x0][0x698] ;  /* 0x0001a600ff067b82 */ /* 0x000e240000000a00 */
[----:B0-----:R-:W2:Y:S02]  /*1230*/  LDG.E.64 R6, desc[UR16][R6.64] ;  /* 0x0000001006067981 */ /* 0x001ea4000c1e1b00 */
[----:B--2---:R-:W-:-:S04]  /*1240*/  ISETP.NE.U32.AND P1, PT, R6, RZ, PT ;  /* 0x000000ff0600720c */ /* 0x004fc80003f25070 */
[----:B------:R-:W-:-:S13]  /*1250*/  ISETP.NE.AND.EX P1, PT, R7, RZ, PT, P1 ;  /* 0x000000ff0700720c */ /* 0x000fda0003f25310 */
[----:B------:R-:W-:Y:S05]  /*1260*/  @!P1 BRA `(.L_x_12) ;  /* 0x0000000000089947 */ /* 0x000fea0003800000 */
[----:B------:R0:W5:Y:S01]  /*1270*/  LD.E R3, desc[UR16][R6.64] ;  /* 0x0000001006037980 */ /* 0x000162000c101900 */
[----:B------:R-:W-:Y:S05]  /*1280*/  BRA `(.L_x_13) ;  /* 0x0000000000207947 */ /* 0x000fea0003800000 */
.L_x_12:
[----:B------:R-:W-:Y:S02]  /*1290*/  ULDC.64 UR6, c[0x0][0x688] ;  /* 0x0001a20000067ab9 */ /* 0x000fe40000000a00 */
[----:B------:R-:W-:-:S04]  /*12a0*/  ISETP.NE.U32.AND P1, PT, RZ, UR6, PT ;  /* 0x00000006ff007c0c */ /* 0x000fc8000bf25070 */
[----:B------:R-:W-:-:S13]  /*12b0*/  ISETP.NE.AND.EX P1, PT, RZ, UR7, PT, P1 ;  /* 0x00000007ff007c0c */ /* 0x000fda000bf25310 */
[----:B------:R-:W-:Y:S05]  /*12c0*/  @!P1 BRA `(.L_x_14) ;  /* 0x00000000000c9947 */ /* 0x000fea0003800000 */
[----:B------:R-:W0:Y:S02]  /*12d0*/  LDC.64 R6, c[0x0][0x688] ;  /* 0x0001a200ff067b82 */ /* 0x000e240000000a00 */
[----:B0-----:R1:W5:Y:S01]  /*12e0*/  LDG.E R3, desc[UR16][R6.64] ;  /* 0x0000001006037981 */ /* 0x001362000c1e1900 */
[----:B------:R-:W-:Y:S05]  /*12f0*/  BRA `(.L_x_13) ;  /* 0x0000000000047947 */ /* 0x000fea0003800000 */
.L_x_14:
[----:B------:R-:W2:Y:S02]  /*1300*/  LDC R3, c[0x0][0x680] ;  /* 0x0001a000ff037b82 */ /* 0x000ea40000000800 */
.L_x_13:
[----:B------:R-:W-:Y:S02]  /*1310*/  ULDC.64 UR6, c[0x0][0x6a0] ;  /* 0x0001a80000067ab9 */ /* 0x000fe40000000a00 */
[----:B------:R-:W-:-:S04]  /*1320*/  ISETP.NE.U32.AND P1, PT, RZ, UR6, PT ;  /* 0x00000006ff007c0c */ /* 0x000fc8000bf25070 */
[----:B------:R-:W-:-:S13]  /*1330*/  ISETP.NE.AND.EX P1, PT, RZ, UR7, PT, P1 ;  /* 0x00000007ff007c0c */ /* 0x000fda000bf25310 */
[----:B------:R-:W-:Y:S05]  /*1340*/  @!P1 BRA `(.L_x_15) ;  /* 0x00000000001c9947 */ /* 0x000fea0003800000 */
[----:B01----:R-:W0:Y:S02]  /*1350*/  LDC.64 R6, c[0x0][0x6a0] ;  /* 0x0001a800ff067b82 */ /* 0x003e240000000a00 */
[----:B0-----:R-:W3:Y:S02]  /*1360*/  LDG.E.64 R6, desc[UR16][R6.64] ;  /* 0x0000001006067981 */ /* 0x001ee4000c1e1b00 */
[----:B---3--:R-:W-:-:S04]  /*1370*/  ISETP.NE.U32.AND P1, PT, R6, RZ, PT ;  /* 0x000000ff0600720c */ /* 0x008fc80003f25070 */
[----:B------:R-:W-:-:S13]  /*1380*/  ISETP.NE.AND.EX P1, PT, R7, RZ, PT, P1 ;  /* 0x000000ff0700720c */ /* 0x000fda0003f25310 */
[----:B------:R-:W-:Y:S05]  /*1390*/  @!P1 BRA `(.L_x_15) ;  /* 0x0000000000089947 */ /* 0x000fea0003800000 */
[----:B------:R0:W5:Y:S01]  /*13a0*/  LD.E R6, desc[UR16][R6.64] ;  /* 0x0000001006067980 */ /* 0x000162000c101900 */
[----:B------:R-:W-:Y:S05]  /*13b0*/  BRA `(.L_x_16) ;  /* 0x0000000000207947 */ /* 0x000fea0003800000 */
.L_x_15:
[----:B------:R-:W-:Y:S02]  /*13c0*/  ULDC.64 UR6, c[0x0][0x690] ;  /* 0x0001a40000067ab9 */ /* 0x000fe40000000a00 */
[----:B------:R-:W-:-:S04]  /*13d0*/  ISETP.NE.U32.AND P1, PT, RZ, UR6, PT ;  /* 0x00000006ff007c0c */ /* 0x000fc8000bf25070 */
[----:B------:R-:W-:-:S13]  /*13e0*/  ISETP.NE.AND.EX P1, PT, RZ, UR7, PT, P1 ;  /* 0x00000007ff007c0c */ /* 0x000fda000bf25310 */
[----:B------:R-:W-:Y:S05]  /*13f0*/  @!P1 BRA `(.L_x_17) ;  /* 0x00000000000c9947 */ /* 0x000fea0003800000 */
[----:B01----:R-:W0:Y:S02]  /*1400*/  LDC.64 R6, c[0x0][0x690] ;  /* 0x0001a400ff067b82 */ /* 0x003e240000000a00 */
[----:B0-----:R1:W5:Y:S01]  /*1410*/  LDG.E R6, desc[UR16][R6.64] ;  /* 0x0000001006067981 */ /* 0x001362000c1e1900 */
[----:B------:R-:W-:Y:S05]  /*1420*/  BRA `(.L_x_16) ;  /* 0x0000000000047947 */ /* 0x000fea0003800000 */
.L_x_17:
[----:B01----:R-:W3:Y:S02]  /*1430*/  LDC R6, c[0x0][0x684] ;  /* 0x0001a100ff067b82 */ /* 0x003ee40000000800 */
.L_x_16:
[----:B------:R-:W-:-:S13]  /*1440*/  LOP3.LUT P1, RZ, R12, 0xff, RZ, 0xc0, !PT ;  /* 0x000000ff0cff7812 */ /* 0x000fda000782c0ff */
[----:B------:R-:W-:Y:S05]  /*1450*/  @!P1 EXIT ;  /* 0x000000000000994d */ /* 0x000fea0003800000 */
[----:B------:R-:W4:Y:S01]  /*1460*/  LDC.64 R24, c[0x0][0x288] ;  /* 0x0000a200ff187b82 */ /* 0x000f220000000a00 */
[----:B------:R-:W-:Y:S01]  /*1470*/  IMAD.SHL.U32 R9, R20, 0x20, RZ ;  /* 0x0000002014097824 */ /* 0x000fe200078e00ff */
[----:B------:R-:W-:Y:S01]  /*1480*/  SHF.R.U32.HI R8, RZ, 0x5, R8 ;  /* 0x00000005ff087819 */ /* 0x000fe20000011608 */
[----:B01----:R-:W-:Y:S01]  /*1490*/  IMAD.SHL.U32 R7, R11, 0x200, RZ ;  /* 0x000002000b077824 */ /* 0x003fe200078e00ff */
[C---:B------:R-:W-:Y:S01]  /*14a0*/  LOP3.LUT R13, R10.reuse, 0x1, RZ, 0xc0, !PT ;  /* 0x000000010a0d7812 */ /* 0x040fe200078ec0ff */
[----:B------:R-:W-:Y:S01]  /*14b0*/  IMAD.SHL.U32 R15, R10, 0x40, RZ ;  /* 0x000000400a0f7824 */ /* 0x000fe200078e00ff */
[----:B------:R-:W-:Y:S01]  /*14c0*/  LOP3.LUT R12, R9, 0x1c00, RZ, 0xc0, !PT ;  /* 0x00001c00090c7812 */ /* 0x000fe200078ec0ff */
[----:B------:R-:W-:Y:S01]  /*14d0*/  IMAD.SHL.U32 R16, R8, 0x10, RZ ;  /* 0x0000001008107824 */ /* 0x000fe200078e00ff */
[----:B------:R-:W-:Y:S01]  /*14e0*/  SHF.R.U32.HI R9, RZ, 0x2, R11 ;  /* 0x00000002ff097819 */ /* 0x000fe2000001160b */
[----:B------:R-:W0:Y:S01]  /*14f0*/  LDC R14, c[0x0][0x758] ;  /* 0x0001d600ff0e7b82 */ /* 0x000e220000000800 */
[----:B------:R-:W-:Y:S01]  /*1500*/  LOP3.LUT R12, R12, 0x200, R7, 0xf8, !PT ;  /* 0x000002000c0c7812 */ /* 0x000fe200078ef807 */
[----:B------:R-:W-:Y:S01]  /*1510*/  IMAD.SHL.U32 R7, R11, 0x10, RZ ;  /* 0x000000100b077824 */ /* 0x000fe200078e00ff */
[----:B------:R-:W-:Y:S01]  /*1520*/  LOP3.LUT R9, R9, 0x7, RZ, 0xc0, !PT ;  /* 0x0000000709097812 */ /* 0x000fe200078ec0ff */
[----:B------:R-:W-:Y:S01]  /*1530*/  IMAD.MOV.U32 R17, RZ, RZ, -0x1 ;  /* 0xffffffffff117424 */ /* 0x000fe200078e00ff */
[----:B------:R-:W-:Y:S01]  /*1540*/  ULDC.64 UR6, c[0x0][0x6b0] ;  /* 0x0001ac0000067ab9 */ /* 0x000fe20000000a00 */
[----:B------:R-:W-:Y:S01]  /*1550*/  ULDC.64 UR14, c[0x0][0x6c8] ;  /* 0x0001b200000e7ab9 */ /* 0x000fe20000000a00 */
[----:B------:R-:W-:Y:S01]  /*1560*/  LOP3.LUT R12, R12, 0x1c0, R7, 0xf8, !PT ;  /* 0x000001c00c0c7812 */ /* 0x000fe200078ef807 */
[--C-:B------:R-:W-:Y:S01]  /*1570*/  IMAD R8, R8, -0x10, -R9.reuse ;  /* 0xfffffff008087824 */ /* 0x100fe200078e0a09 */
[----:B------:R-:W-:Y:S01]  /*1580*/  LOP3.LUT R10, R16, 0xfffffff0, R9, 0xe2, !PT ;  /* 0xfffffff0100a7812 */ /* 0x000fe200078ee209 */
[----:B------:R-:W-:Y:S01]  /*1590*/  USHF.L.U64.HI UR5, UR6, 0x5, UR7 ;  /* 0x0000000506057899 */ /* 0x000fe20008010207 */
[----:B------:R-:W-:Y:S01]  /*15a0*/  LOP3.LUT R16, R12, 0x20, R7, 0xf8, !PT ;  /* 0x000000200c107812 */ /* 0x000fe200078ef807 */
[----:B------:R-:W-:Y:S01]  /*15b0*/  IMAD.MOV.U32 R21, RZ, RZ, 0x1 ;  /* 0x00000001ff157424 */ /* 0x000fe200078e00ff */
[----:B------:R-:W-:Y:S01]  /*15c0*/  LOP3.LUT R10, R10, 0x40, R15, 0xf8, !PT ;  /* 0x000000400a0a7812 */ /* 0x000fe200078ef80f */
[----:B------:R-:W-:Y:S01]  /*15d0*/  IMAD R15, R13, -0x40, R8 ;  /* 0xffffffc00d0f7824 */ /* 0x000fe200078e0208 */
[----:B------:R-:W-:Y:S01]  /*15e0*/  USHF.L.U64.HI UR7, UR14, 0x5, UR15 ;  /* 0x000000050e077899 */ /* 0x000fe2000801020f */
[----:B----4-:R-:W-:Y:S01]  /*15f0*/  VIADD R7, R25, 0x3f ;  /* 0x0000003f19077836 */ /* 0x010fe20000000000 */
[C---:B------:R-:W-:Y:S01]  /*1600*/  LOP3.LUT R9, R11.reuse, 0x3, RZ, 0xc0, !PT ;  /* 0x000000030b097812 */ /* 0x040fe200078ec0ff */
[----:B------:R-:W-:Y:S01]  /*1610*/  USHF.L.U32 UR6, UR6, 0x5, URZ ;  /* 0x0000000506067899 */ /* 0x000fe2000800063f */
[----:B------:R-:W-:Y:S01]  /*1620*/  IMAD.SHL.U32 R11, R11, 0x2, RZ ;  /* 0x000000020b0b7824 */ /* 0x000fe200078e00ff */
[----:B------:R-:W-:Y:S01]  /*1630*/  USHF.L.U32 UR14, UR14, 0x5, URZ ;  /* 0x000000050e0e7899 */ /* 0x000fe2000800063f */
[----:B------:R-:W-:Y:S01]  /*1640*/  SHF.R.S32.HI R8, RZ, 0x1f, R7 ;  /* 0x0000001fff087819 */ /* 0x000fe20000011407 */
[----:B------:R-:W-:Y:S01]  /*1650*/  ULDC UR8, c[0x0][0x284] ;  /* 0x0000a10000087ab9 */ /* 0x000fe20000000800 */
[----:B------:R-:W-:Y:S01]  /*1660*/  UIADD3 UR20, UP0, UR6, 0x20, URZ ;  /* 0x0000002006147890 */ /* 0x000fe2000ff1e03f */
[-C--:B0-----:R-:W-:Y:S01]  /*1670*/  SHF.L.U32 R17, R17, R14.reuse, RZ ;  /* 0x0000000e11117219 */ /* 0x081fe200000006ff */
[----:B------:R-:W-:Y:S01]  /*1680*/  UIADD3 UR18, UP1, UR14, 0x20, URZ ;  /* 0x000000200e127890 */ /* 0x000fe2000ff3e03f */
[----:B------:R-:W-:Y:S01]  /*1690*/  LEA.HI R13, R8, R7, RZ, 0x6 ;  /* 0x00000007080d7211 */ /* 0x000fe200078f30ff */
[----:B------:R-:W-:Y:S01]  /*16a0*/  IMAD R9, R9, -0x2, R24 ;  /* 0xfffffffe09097824 */ /* 0x000fe200078e0218 */
[----:B------:R-:W-:Y:S01]  /*16b0*/  SHF.R.U32.HI R7, RZ, 0x7, R20 ;  /* 0x00000007ff077819 */ /* 0x000fe20000011614 */
[----:B------:R-:W-:Y:S01]  /*16c0*/  IMAD.MOV.U32 R12, RZ, RZ, RZ ;  /* 0x000000ffff0c7224 */ /* 0x000fe200078e00ff */
[----:B------:R-:W-:Y:S01]  /*16d0*/  SHF.R.S32.HI R13, RZ, 0x6, R13 ;  /* 0x00000006ff0d7819 */ /* 0x000fe2000001140d */
[----:B------:R-:W-:Y:S01]  /*16e0*/  IMAD.MOV.U32 R18, RZ, RZ, RZ ;  /* 0x000000ffff127224 */ /* 0x000fe200078e00ff */
[----:B------:R-:W-:Y:S01]  /*16f0*/  SHF.L.U32 R8, R21, R14, RZ ;  /* 0x0000000e15087219 */ /* 0x000fe200000006ff */
[----:B------:R-:W-:Y:S01]  /*1700*/  VIADD R15, R15, UR8 ;  /* 0x000000080f0f7c36 */ /* 0x000fe20008000000 */
[----:B------:R-:W-:Y:S01]  /*1710*/  VIMNMX R20, RZ, R13, PT ;  /* 0x0000000dff147248 */ /* 0x000fe20003fe0100 */
[----:B------:R-:W-:Y:S01]  /*1720*/  UIADD3.X UR21, URZ, UR5, URZ, UP0, !UPT ;  /* 0x000000053f157290 */ /* 0x000fe200087fe43f */
[----:B------:R-:W-:Y:S01]  /*1730*/  LOP3.LUT R14, RZ, R17, RZ, 0x33, !PT ;  /* 0x00000011ff0e7212 */ /* 0x000fe200078e33ff */
[----:B------:R-:W-:Y:S01]  /*1740*/  UIADD3.X UR19, URZ, UR7, URZ, UP1, !UPT ;  /* 0x000000073f137290 */ /* 0x000fe20008ffe43f */
[----:B------:R-:W-:Y:S01]  /*1750*/  LOP3.LUT R72, R0, 0x1, RZ, 0xfc, !PT ;  /* 0x0000000100487812 */ /* 0x000fe200078efcff */
[----:B------:R-:W-:Y:S01]  /*1760*/  IMAD.IADD R17, R13, 0x1, -R20 ;  /* 0x000000010d117824 */ /* 0x000fe200078e0a14 */
[----:B------:R-:W-:-:S09]  /*1770*/  SHF.R.U32.HI R16, RZ, 0x3, R16 ;  /* 0x00000003ff107819 */ /* 0x000fd20000011610 */
.L_x_94:
[----:B------:R-:W0:Y:S01]  /*1780*/  SHFL.IDX PT, R20, R7, RZ, 0x1f ;  /* 0x00001fff07147589 */ /* 0x000e2200000e0000 */
[----:B------:R-:W-:Y:S02]  /*1790*/  ISETP.GE.AND P1, PT, R17, 0x1, PT ;  /* 0x000000011100780c */ /* 0x000fe40003f26270 */
[----:B------:R-:W-:Y:S02]  /*17a0*/  CS2R R24, SRZ ;  /* 0x0000000000187805 */ /* 0x000fe4000001ff00 */
[----:B---3--:R-:W-:Y:S02]  /*17b0*/  CS2R R26, SRZ ;  /* 0x00000000001a7805 */ /* 0x008fe4000001ff00 */
[----:B----4-:R-:W-:Y:S02]  /*17c0*/  CS2R R28, SRZ ;  /* 0x00000000001c7805 */ /* 0x010fe4000001ff00 */
[----:B------:R-:W-:Y:S02]  /*17d0*/  CS2R R30, SRZ ;  /* 0x00000000001e7805 */ /* 0x000fe4000001ff00 */
[----:B------:R-:W-:-:S02]  /*17e0*/  CS2R R32, SRZ ;  /* 0x0000000000207805 */ /* 0x000fc4000001ff00 */
[----:B------:R-:W-:Y:S02]  /*17f0*/  CS2R R34, SRZ ;  /* 0x0000000000227805 */ /* 0x000fe4000001ff00 */
[----:B------:R-:W-:Y:S02]  /*1800*/  CS2R R36, SRZ ;  /* 0x0000000000247805 */ /* 0x000fe4000001ff00 */
[----:B------:R-:W-:Y:S02]  /*1810*/  CS2R R38, SRZ ;  /* 0x0000000000267805 */ /* 0x000fe4000001ff00 */
[----:B------:R-:W-:Y:S02]  /*1820*/  CS2R R40, SRZ ;  /* 0x0000000000287805 */ /* 0x000fe4000001ff00 */
[----:B------:R-:W-:Y:S02]  /*1830*/  CS2R R42, SRZ ;  /* 0x00000000002a7805 */ /* 0x000fe4000001ff00 */
[----:B------:R-:W-:-:S02]  /*1840*/  CS2R R44, SRZ ;  /* 0x00000000002c7805 */ /* 0x000fc4000001ff00 */
[----:B------:R-:W-:Y:S02]  /*1850*/  CS2R R46, SRZ ;  /* 0x00000000002e7805 */ /* 0x000fe4000001ff00 */
[----:B------:R-:W-:Y:S02]  /*1860*/  CS2R R48, SRZ ;  /* 0x0000000000307805 */ /* 0x000fe4000001ff00 */
[----:B------:R-:W-:Y:S02]  /*1870*/  CS2R R50, SRZ ;  /* 0x0000000000327805 */ /* 0x000fe4000001ff00 */
[----:B------:R-:W-:Y:S02]  /*1880*/  CS2R R52, SRZ ;  /* 0x0000000000347805 */ /* 0x000fe4000001ff00 */
[----:B------:R-:W-:Y:S02]  /*1890*/  CS2R R54, SRZ ;  /* 0x0000000000367805 */ /* 0x000fe4000001ff00 */
[----:B0-----:R-:W-:Y:S01]  /*18a0*/  R2UR UR8, R20 ;  /* 0x00000000140872ca */ /* 0x001fe200000e0000 */
[----:B-12--5:R-:W-:-:S14]  /*18b0*/  @!P1 BRA `(.L_x_18) ;  /* 0x0000000000f89947 */ /* 0x026fdc0003800000 */
[----:B------:R-:W0:Y:S01]  /*18c0*/  S2UR UR11, SR_CgaCtaId ;  /* 0x00000000000b79c3 */ /* 0x000e220000008800 */
[----:B------:R-:W-:Y:S01]  /*18d0*/  ULEA.HI UR9, UR8, UR8, URZ, 0x1 ;  /* 0x0000000808097291 */ /* 0x000fe2000f8f083f */
[----:B------:R-:W-:Y:S01]  /*18e0*/  R2UR UR12, R18 ;  /* 0x00000000120c72ca */ /* 0x000fe200000e0000 */
[----:B------:R-:W-:Y:S01]  /*18f0*/  UMOV UR10, 0x400 ;  /* 0x00000400000a7882 */ /* 0x000fe20000000000 */
[----:B------:R-:W-:Y:S01]  /*1900*/  IMAD.MOV.U32 R20, RZ, RZ, R17 ;  /* 0x000000ffff147224 */ /* 0x000fe200078e0011 */
[----:B------:R-:W-:Y:S01]  /*1910*/  ULOP3.LUT UR9, UR9, 0x1ffffe, URZ, 0xc0, !UPT ;  /* 0x001ffffe09097892 */ /* 0x000fe2000f8ec03f */
[----:B------:R-:W-:Y:S01]  /*1920*/  IMAD.MOV.U32 R21, RZ, RZ, R12 ;  /* 0x000000ffff157224 */ /* 0x000fe200078e000c */
[----:B------:R-:W-:Y:S01]  /*1930*/  UPLOP3.LUT UP0, UPT, UPT, UPT, UPT, 0x40, 0x0 ;  /* 0x000000000000789c */ /* 0x000fe20003f0e870 */
[----:B------:R-:W-:Y:S01]  /*1940*/  IMAD.MOV.U32 R23, RZ, RZ, R18 ;  /* 0x000000ffff177224 */ /* 0x000fe200078e0012 */
[----:B------:R-:W-:Y:S02]  /*1950*/  UIADD3 UR9, UR8, -UR9, URZ ;  /* 0x8000000908097290 */ /* 0x000fe4000fffe03f */
[----:B0-----:R-:W-:-:S04]  /*1960*/  ULEA UR15, UR11, UR10, 0x18 ;  /* 0x0000000a0b0f7291 */ /* 0x001fc8000f8ec03f */
[----:B------:R-:W-:-:S04]  /*1970*/  ULEA UR9, UR9, UR15, 0xb ;  /* 0x0000000f09097291 */ /* 0x000fc8000f8e583f */
[----:B------:R-:W-:-:S04]  /*1980*/  UIADD3 UR9, UR9, 0x280, URZ ;  /* 0x0000028009097890 */ /* 0x000fc8000fffe03f */
[----:B------:R-:W-:-:S04]  /*1990*/  USHF.R.U32.HI UR9, URZ, 0x4, UR9 ;  /* 0x000000043f097899 */ /* 0x000fc80008011609 */
[----:B------:R-:W-:-:S04]  /*19a0*/  ULOP3.LUT UR9, UR9, 0x3fff, URZ, 0xc0, !UPT ;  /* 0x00003fff09097892 */ /* 0x000fc8000f8ec03f */
[----:B------:R-:W-:-:S12]  /*19b0*/  ULOP3.LUT UR13, UR9, 0x10000, URZ, 0xfc, !UPT ;  /* 0x00010000090d7892 */ /* 0x000fd8000f8efc3f */
.L_x_25:
[----:B------:R-:W-:-:S13]  /*19c0*/  ISETP.NE.AND P2, PT, R72, 0x3, PT ;  /* 0x000000034800780c */ /* 0x000fda0003f45270 */
[----:B0-----:R-:W-:Y:S05]  /*19d0*/  @!P2 BRA `(.L_x_19) ;  /* 0x000000000004a947 */ /* 0x001fea0003800000 */
[----:B------:R-:W-:Y:S01]  /*19e0*/  BPT.TRAP 0x1 ;  /* 0x000000040000795c */ /* 0x000fe20000300000 */
.L_x_19:
[----:B------:R-:W-:Y:S01]  /*19f0*/  ULEA UR8, UR12, UR15, 0x3 ;  /* 0x0000000f0c087291 */ /* 0x000fe2000f8e183f */
[----:B------:R-:W-:-:S08]  /*1a00*/  SHF.L.U32 R57, R21, 0x1f, RZ ;  /* 0x0000001f15397819 */ /* 0x000fd000000006ff */
[----:B------:R0:W1:Y:S01]  /*1a10*/  SYNCS.PHASECHK.TRANS64.TRYWAIT P1, [UR8], R57 ;  /* 0x00000039ff0075a7 */ /* 0x0000620008020148 */
[----:B------:R-:W-:Y:S05]  /*1a20*/  @!P2 BRA `(.L_x_20) ;  /* 0x000000000004a947 */ /* 0x000fea0003800000 */
[----:B------:R-:W-:Y:S01]  /*1a30*/  BPT.TRAP 0x1 ;  /* 0x000000040000795c */ /* 0x000fe20000300000 */
.L_x_20:
[----:B------:R-:W-:-:S04]  /*1a40*/  IMAD.U32 R59, RZ, RZ, UR12 ;  /* 0x0000000cff3b7e24 */ /* 0x000fc8000f8e00ff */
[----:B------:R-:W-:Y:S01]  /*1a50*/  IMAD R56, R59, 0x400, R16 ;  /* 0x000004003b387824 */ /* 0x000fe200078e0210 */
[----:B-1----:R-:W-:Y:S06]  /*1a60*/  @P1 BRA `(.L_x_21) ;  /* 0x0000000000081947 */ /* 0x002fec0003800000 */
[----:B------:R-:W1:Y:S02]  /*1a70*/  SYNCS.PHASECHK.TRANS64.TRYWAIT P1, [UR8], R57 ;  /* 0x00000039ff0075a7 */ /* 0x000e640008020148 */
[----:B-1----:R-:W-:Y:S05]  /*1a80*/  @!P1 BRA `(.L_x_22) ;  /* 0x0000005000689947 */ /* 0x002fea0003800000 */
.L_x_21:
[----:B------:R-:W4:Y:S01]  /*1a90*/  LDS R56, [R56+UR15+0x32280] ;  /* 0x0322800f38387984 */ /* 0x000f220008000800 */
[----:B------:R-:W-:Y:S01]  /*1aa0*/  UIADD3 UR8, UR15, 0x19280, URZ ;  /* 0x000192800f087890 */ /* 0x000fe2000fffe03f */
[----:B------:R-:W-:Y:S01]  /*1ab0*/  UMOV UR9, 0xc0000010 ;  /* 0xc000001000097882 */ /* 0x000fe20000000000 */
[----:B------:R-:W-:Y:S02]  /*1ac0*/  UMOV UR11, 0x80000020 ;  /* 0x80000020000b7882 */ /* 0x000fe40000000000 */
[----:B------:R-:W-:-:S04]  /*1ad0*/  USHF.R.U32.HI UR8, URZ, 0x4, UR8 ;  /* 0x000000043f087899 */ /* 0x000fc80008011608 */
[----:B------:R-:W-:-:S04]  /*1ae0*/  ULOP3.LUT UR8, UR8, 0x3fff, URZ, 0xc0, !UPT ;  /* 0x00003fff08087892 */ /* 0x000fc8000f8ec03f */
[----:B------:R-:W-:Y:S02]  /*1af0*/  ULOP3.LUT UR10, UR8, 0x10000, URZ, 0xfc, !UPT ;  /* 0x00010000080a7892 */ /* 0x000fe4000f8efc3f */
[----:B------:R-:W-:Y:S02]  /*1b00*/  ULEA UR8, UR12, UR13, 0x8 ;  /* 0x0000000d0c087291 */ /* 0x000fe4000f8e403f */
[----:B------:R-:W-:Y:S01]  /*1b10*/  ULEA UR10, UR12, UR10, 0x8 ;  /* 0x0000000a0c0a7291 */ /* 0x000fe2000f8e403f */
[----:B----4-:R-:W-:-:S08]  /*1b20*/  WARPGROUP.ARRIVE ;  /* 0x00000000000079c5 */ /* 0x010fd00000000000 */
[----:B------:R-:W-:Y:S03]  /*1b30*/  IGMMA.SP.64x64x64.S8.S8 R24, gdesc[UR8], R24, UP0, R56, gsb0 ;  /* 0x02003800081879f1 */ /* 0x000fe6000b841218 */
[----:B------:R-:W-:Y:S02]  /*1b40*/  WARPGROUP.DEPBAR.LE gsb0, 0x0 ;  /* 0x00008000000079c5 */ /* 0x000fe40000010000 */
[----:B------:R-:W-:Y:S05]  /*1b50*/  @!P2 BRA `(.L_x_23) ;  /* 0x000000000004a947 */ /* 0x000fea0003800000 */
[----:B------:R-:W-:Y:S01]  /*1b60*/  BPT.TRAP 0x1 ;  /* 0x000000040000795c */ /* 0x000fe20000300000 */
.L_x_23:
[----:B------:R-:W-:Y:S02]  /*1b70*/  @P0 LEA R56, R23, UR15, 0x3 ;  /* 0x0000000f17380c11 */ /* 0x000fe4000f8e18ff */
[----:B------:R-:W-:-:S03]  /*1b80*/  ISETP.GT.U32.AND P1, PT, R0, 0x1, PT ;  /* 0x000000010000780c */ /* 0x000fc60003f24070 */
[----:B01----:R-:W-:-:S05]  /*1b90*/  @P0 VIADD R57, R56, 0xc8 ;  /* 0x000000c838390836 */ /* 0x003fca0000000000 */
[----:B------:R-:W-:-:S04]  /*1ba0*/  @P0 PRMT R57, R2, 0x654, R57 ;  /* 0x0000065402390816 */ /* 0x000fc80000000039 */
[----:B------:R0:W-:Y:S01]  /*1bb0*/  @P0 SYNCS.ARRIVE.TRANS64.RED.A1T0 RZ, [R57+URZ], RZ ;  /* 0x000000ff39ff09a7 */ /* 0x0001e2000810043f */
[----:B------:R-:W-:Y:S05]  /*1bc0*/  @P1 BRA `(.L_x_24) ;  /* 0x0000000000041947 */ /* 0x000fea0003800000 */
[----:B------:R-:W-:Y:S01]  /*1bd0*/  BPT.TRAP 0x1 ;  /* 0x000000040000795c */ /* 0x000fe20000300000 */
.L_x_24:
[----:B------:R-:W-:Y:S01]  /*1be0*/  UIADD3 UR12, UR12, 0x1, URZ ;  /* 0x000000010c0c7890 */ /* 0x000fe2000fffe03f */
[C---:B------:R-:W-:Y:S01]  /*1bf0*/  ISETP.GT.AND P2, PT, R20.reuse, 0x1, PT ;  /* 0x000000011400780c */ /* 0x040fe20003f44270 */
[----:B------:R-:W-:Y:S02]  /*1c00*/  VIADD R23, R23, 0x1 ;  /* 0x0000000117177836 */ /* 0x000fe40000000000 */
[----:B------:R-:W-:Y:S01]  /*1c10*/  UISETP.NE.AND UP0, UPT, UR12, 0x19, UPT ;  /* 0x000000190c00788c */ /* 0x000fe2000bf05270 */
[----:B------:R-:W-:Y:S02]  /*1c20*/  VIADD R20, R20, 0xffffffff ;  /* 0xffffffff14147836 */ /* 0x000fe40000000000 */
[C---:B------:R-:W-:Y:S01]  /*1c30*/  ISETP.NE.AND P1, PT, R23.reuse, 0x19, PT ;  /* 0x000000191700780c */ /* 0x040fe20003f25270 */
[----:B------:R-:W-:Y:S02]  /*1c40*/  USEL UR8, URZ, 0x1, UP0 ;  /* 0x000000013f087887 */ /* 0x000fe40008000000 */
[----:B------:R-:W-:Y:S01]  /*1c50*/  USEL UR12, UR12, URZ, UP0 ;  /* 0x0000003f0c0c7287 */ /* 0x000fe20008000000 */
[----:B------:R-:W-:Y:S01]  /*1c60*/  SEL R23, R23, RZ, P1 ;  /* 0x000000ff17177207 */ /* 0x000fe20000800000 */
[----:B------:R-:W-:-:S02]  /*1c70*/  UPLOP3.LUT UP0, UPT, UPT, UPT, UPT, 0x80, 0x0 ;  /* 0x000000000000789c */ /* 0x000fc40003f0f070 */
[----:B------:R-:W-:Y:S01]  /*1c80*/  LOP3.LUT R21, R21, UR8, RZ, 0x3c, !PT ;  /* 0x0000000815157c12 */ /* 0x000fe2000f8e3cff */
[----:B------:R-:W-:Y:S08]  /*1c90*/  @P2 BRA `(.L_x_25) ;  /* 0xfffffffc00482947 */ /* 0x000ff0000383ffff */
.L_x_18:
[----:B------:R-:W-:Y:S01]  /*1ca0*/  IMAD.SHL.U32 R62, R19, 0x80, RZ ;  /* 0x00000080133e7824 */ /* 0x000fe200078e00ff */
[----:B------:R-:W-:Y:S01]  /*1cb0*/  SHF.R.S32.HI R63, RZ, 0x1f, R22 ;  /* 0x0000001fff3f7819 */ /* 0x000fe20000011416 */
[C---:B------:R-:W-:Y:S01]  /*1cc0*/  IMAD.IADD R58, R13.reuse, 0x1, R18 ;  /* 0x000000010d3a7824 */ /* 0x040fe200078e0212 */
[----:B------:R-:W-:Y:S01]  /*1cd0*/  ULDC.64 UR8, c[0x0][0x6d0] ;  /* 0x0001b40000087ab9 */ /* 0x000fe20000000a00 */
[----:B------:R-:W-:Y:S01]  /*1ce0*/  IMAD.IADD R56, R10, 0x1, R62 ;  /* 0x000000010a387824 */ /* 0x000fe200078e023e */
[----:B------:R-:W-:Y:S01]  /*1cf0*/  ISETP.GE.U32.AND P2, PT, R13, 0x19, PT ;  /* 0x000000190d00780c */ /* 0x000fe20003f46070 */
[----:B------:R-:W-:Y:S01]  /*1d00*/  IMAD R21, R63, UR8, RZ ;  /* 0x000000083f157c24 */ /* 0x000fe2000f8e02ff */
[----:B------:R-:W-:Y:S01]  /*1d10*/  ISETP.GT.U32.AND P1, PT, R58, 0x18, PT ;  /* 0x000000183a00780c */ /* 0x000fe20003f24070 */
[----:B------:R-:W-:Y:S01]  /*1d20*/  IMAD.SHL.U32 R64, R60, 0x40, RZ ;  /* 0x000000403c407824 */ /* 0x000fe200078e00ff */
[----:B0-----:R-:W-:Y:S01]  /*1d30*/  SHF.R.S32.HI R57, RZ, 0x1f, R56 ;  /* 0x0000001fff397819 */ /* 0x001fe20000011438 */
[----:B------:R-:W-:Y:S01]  /*1d40*/  IMAD R59, R22, UR9, R21 ;  /* 0x00000009163b7c24 */ /* 0x000fe2000f8e0215 */
[----:B------:R-:W-:Y:S01]  /*1d50*/  ISETP.LT.U32.AND P1, PT, R13, 0x19, P1 ;  /* 0x000000190d00780c */ /* 0x000fe20000f21070 */
[----:B------:R-:W-:Y:S01]  /*1d60*/  IMAD.WIDE.U32 R18, R58, 0x51eb851f, RZ ;  /* 0x51eb851f3a127825 */ /* 0x000fe200078e00ff */
[----:B------:R-:W-:-:S02]  /*1d70*/  WARPGROUP.DEPBAR.LE gsb0, 0x0 ;  /* 0x00008000000079c5 */ /* 0x000fc40000010000 */
[----:B------:R-:W-:Y:S01]  /*1d80*/  SEL R23, RZ, 0x1, !P1 ;  /* 0x00000001ff177807 */ /* 0x000fe20004800000 */
[----:B------:R-:W-:Y:S01]  /*1d90*/  IMAD.WIDE.U32 R20, R22, UR8, R56 ;  /* 0x0000000816147c25 */ /* 0x000fe2000f8e0038 */
[----:B------:R-:W-:Y:S01]  /*1da0*/  ULDC UR8, c[0x0][0x288] ;  /* 0x0000a20000087ab9 */ /* 0x000fe20000000800 */
[----:B------:R-:W-:Y:S02]  /*1db0*/  SHF.R.U32.HI R19, RZ, 0x3, R19 ;  /* 0x00000003ff137819 */ /* 0x000fe40000011613 */
[----:B------:R-:W-:Y:S01]  /*1dc0*/  ISETP.GE.AND P1, PT, R64, UR8, PT ;  /* 0x0000000840007c0c */ /* 0x000fe2000bf26270 */
[----:B------:R-:W-:Y:S01]  /*1dd0*/  ULDC UR8, c[0x0][0x284] ;  /* 0x0000a10000087ab9 */ /* 0x000fe20000000800 */
[----:B------:R-:W-:Y:S01]  /*1de0*/  LOP3.LUT R12, R12, R23, RZ, 0x3c, !PT ;  /* 0x000000170c0c7212 */ /* 0x000fe200078e3cff */
[----:B------:R-:W-:Y:S01]  /*1df0*/  IMAD R18, R19, -0x19, R58 ;  /* 0xffffffe713127824 */ /* 0x000fe200078e023a */
[----:B------:R-:W-:Y:S01]  /*1e00*/  ISETP.GE.OR P1, PT, R62, UR8, P1 ;  /* 0x000000083e007c0c */ /* 0x000fe20008f26670 */
[----:B------:R-:W-:Y:S01]  /*1e10*/  IMAD.IADD R59, R21, 0x1, R59 ;  /* 0x00000001153b7824 */ /* 0x000fe200078e023b */
[----:B------:R-:W-:Y:S01]  /*1e20*/  @P2 LOP3.LUT R12, R12, 0x1, R19, 0x78, !PT ;  /* 0x000000010c0c2812 */ /* 0x000fe200078e7813 */
[----:B------:R-:W-:-:S02]  /*1e30*/  IMAD.MOV.U32 R58, RZ, RZ, R20 ;  /* 0x000000ffff3a7224 */ /* 0x000fc400078e0014 */
[----:B------:R-:W-:-:S08]  /*1e40*/  IMAD.MOV.U32 R19, RZ, RZ, -0x1 ;  /* 0xffffffffff137424 */ /* 0x000fd000078e00ff */
[----:B------:R-:W-:Y:S05]  /*1e50*/  @P1 BRA `(.L_x_26) ;  /* 0x0000002400881947 */ /* 0x000fea0003800000 */
[----:B------:R-:W0:Y:S01]  /*1e60*/  LDC.64 R78, c[0x0][0x6c8] ;  /* 0x0001b200ff4e7b82 */ /* 0x000e220000000a00 */
[----:B---3-5:R-:W-:Y:S01]  /*1e70*/  ISETP.NE.AND P2, PT, R6, RZ, PT ;  /* 0x000000ff0600720c */ /* 0x028fe20003f45270 */
[----:B------:R-:W-:Y:S01]  /*1e80*/  IMAD.WIDE R60, R60, 0x40, RZ ;  /* 0x000000403c3c7825 */ /* 0x000fe200078e02ff */
[----:B------:R-:W-:Y:S03]  /*1e90*/  BSSY B0, `(.L_x_26) ;  /* 0x000025e000007945 */ /* 0x000fe60003800000 */
[----:B------:R-:W-:Y:S01]  /*1ea0*/  IMAD.IADD R21, R9, 0x1, -R64 ;  /* 0x0000000109157824 */ /* 0x000fe200078e0a40 */
[----:B------:R-:W-:Y:S01]  /*1eb0*/  LOP3.LUT R75, R60, 0x6, R11, 0xf8, !PT ;  /* 0x000000063c4b7812 */ /* 0x000fe200078ef80b */
[----:B------:R-:W-:-:S03]  /*1ec0*/  IMAD.IADD R20, R15, 0x1, -R62 ;  /* 0x000000010f147824 */ /* 0x000fc600078e0a3e */
[----:B------:R-:W-:-:S04]  /*1ed0*/  ISETP.GT.AND P1, PT, R21, RZ, PT ;  /* 0x000000ff1500720c */ /* 0x000fc80003f24270 */
[----:B------:R-:W-:Y:S01]  /*1ee0*/  ISETP.GT.AND P3, PT, R20, RZ, P1 ;  /* 0x000000ff1400720c */ /* 0x000fe20000f64270 */
[-C--:B0-----:R-:W-:Y:S02]  /*1ef0*/  IMAD R62, R61, R78.reuse, RZ ;  /* 0x0000004e3d3e7224 */ /* 0x081fe400078e02ff */
[----:B------:R-:W-:-:S04]  /*1f00*/  IMAD.WIDE.U32 R64, R75, R78, R58 ;  /* 0x0000004e4b407225 */ /* 0x000fc800078e003a */
[----:B------:R-:W-:-:S04]  /*1f10*/  IMAD R23, R75, R79, R62 ;  /* 0x0000004f4b177224 */ /* 0x000fc800078e023e */
[----:B------:R-:W-:Y:S01]  /*1f20*/  IMAD.IADD R77, R65, 0x1, R23 ;  /* 0x00000001414d7824 */ /* 0x000fe200078e0217 */
[----:B------:R-:W-:Y:S06]  /*1f30*/  @!P2 BRA `(.L_x_27) ;  /* 0x0000001800a0a947 */ /* 0x000fec0003800000 */
[----:B------:R-:W-:Y:S01]  /*1f40*/  ULDC.64 UR8, c[0x0][0x6b8] ;  /* 0x0001ae0000087ab9 */ /* 0x000fe20000000a00 */
[----:B------:R-:W-:Y:S01]  /*1f50*/  ULDC.64 UR22, c[0x0][0x6b0] ;  /* 0x0001ac0000167ab9 */ /* 0x000fe20000000a00 */
[----:B------:R-:W-:Y:S01]  /*1f60*/  IMAD R23, R63, UR8, RZ ;  /* 0x000000083f177c24 */ /* 0x000fe2000f8e02ff */
[----:B------:R-:W-:Y:S01]  /*1f70*/  ULDC.64 UR10, c[0x0][0x6a8] ;  /* 0x0001aa00000a7ab9 */ /* 0x000fe20000000a00 */
[C---:B------:R-:W-:Y:S01]  /*1f80*/  IMAD.WIDE.U32 R70, R22.reuse, UR8, R56 ;  /* 0x0000000816467c25 */ /* 0x040fe2000f8e0038 */
[----:B------:R-:W0:Y:S01]  /*1f90*/  LDC.64 R68, c[0x0][0x6b0] ;  /* 0x0001ac00ff447b82 */ /* 0x000e220000000a00 */
[----:B------:R-:W-:Y:S02]  /*1fa0*/  ULDC.64 UR12, c[0x0][0x6c0] ;  /* 0x0001b000000c7ab9 */ /* 0x000fe40000000a00 */
[----:B------:R-:W-:Y:S02]  /*1fb0*/  IMAD R73, R22, UR9, R23 ;  /* 0x0000000916497c24 */ /* 0x000fe4000f8e0217 */
[----:B------:R-:W-:-:S02]  /*1fc0*/  IMAD R60, R61, UR22, RZ ;  /* 0x000000163d3c7c24 */ /* 0x000fc4000f8e02ff */
[----:B------:R-:W-:Y:S02]  /*1fd0*/  IMAD.IADD R61, R71, 0x1, R73 ;  /* 0x00000001473d7824 */ /* 0x000fe400078e0249 */
[----:B------:R-:W-:Y:S02]  /*1fe0*/  IMAD R71, R75, UR23, R60 ;  /* 0x000000174b477c24 */ /* 0x000fe4000f8e023c */
[----:B------:R-:W-:-:S04]  /*1ff0*/  IMAD.MOV.U32 R60, RZ, RZ, R70 ;  /* 0x000000ffff3c7224 */ /* 0x000fc800078e0046 */
[----:B------:R-:W-:-:S04]  /*2000*/  IMAD.WIDE.U32 R58, R75, UR22, R60 ;  /* 0x000000164b3a7c25 */ /* 0x000fc8000f8e003c */
[----:B------:R-:W-:Y:S01]  /*2010*/  IMAD.IADD R23, R59, 0x1, R71 ;  /* 0x000000013b177824 */ /* 0x000fe200078e0247 */
[----:B------:R-:W-:-:S04]  /*2020*/  LEA R62, P2, R58, UR10, 0x2 ;  /* 0x0000000a3a3e7c11 */ /* 0x000fc8000f8410ff */
[----:B------:R-:W-:-:S05]  /*2030*/  LEA.HI.X R63, R58, UR11, R23, 0x2, P2 ;  /* 0x0000000b3a3f7c11 */ /* 0x000fca00090f1417 */
[----:B------:R-:W3:Y:S01]  /*2040*/  @P3 LDG.E.LTC128B R23, desc[UR16][R62.64] ;  /* 0x000000103e173981 */ /* 0x000ee2000c1e1920 */
[C---:B0-----:R-:W-:Y:S01]  /*2050*/  IMAD.WIDE.U32 R68, R75.reuse, UR22, R68 ;  /* 0x000000164b447c25 */ /* 0x041fe2000f8e0044 */
[----:B------:R-:W-:Y:S01]  /*2060*/  LEA R58, P2, R64, UR12, 0x2 ;  /* 0x0000000c403a7c11 */ /* 0x000fe2000f8410ff */
[----:B------:R-:W-:Y:S02]  /*2070*/  BSSY B1, `(.L_x_28) ;  /* 0x0000018000017945 */ /* 0x000fe40003800000 */
[----:B------:R-:W-:Y:S01]  /*2080*/  IMAD.WIDE.U32 R66, R75, UR22, R56 ;  /* 0x000000164b427c25 */ /* 0x000fe2000f8e0038 */
[----:B------:R-:W-:Y:S02]  /*2090*/  IADD3 R70, P5, R70, R68, RZ ;  /* 0x0000004446467210 */ /* 0x000fe40007fbe0ff */
[----:B------:R-:W-:Y:S01]  /*20a0*/  LEA.HI.X R59, R64, UR13, R77, 0x2, P2 ;  /* 0x0000000d403b7c11 */ /* 0x000fe200090f144d */
[C---:B------:R-:W-:Y:S01]  /*20b0*/  IMAD.IADD R67, R71.reuse, 0x1, R67 ;  /* 0x0000000147437824 */ /* 0x040fe200078e0243 */
[----:B------:R-:W-:Y:S01]  /*20c0*/  LEA R64, P2, R78, R58, 0x2 ;  /* 0x0000003a4e407211 */ /* 0x000fe200078410ff */
[----:B------:R-:W-:-:S02]  /*20d0*/  IMAD.IADD R71, R71, 0x1, R69 ;  /* 0x0000000147477824 */ /* 0x000fc400078e0245 */
[----:B------:R-:W-:Y:S01]  /*20e0*/  IMAD.WIDE.U32 R66, R22, UR8, R66 ;  /* 0x0000000816427c25 */ /* 0x000fe2000f8e0042 */
[----:B------:R-:W-:Y:S02]  /*20f0*/  LEA.HI.X R65, R78, R59, R79, 0x2, P2 ;  /* 0x0000003b4e417211 */ /* 0x000fe400010f144f */
[----:B------:R-:W-:Y:S01]  /*2100*/  ISETP.GT.AND P2, PT, R21, 0x1, PT ;  /* 0x000000011500780c */ /* 0x000fe20003f44270 */
[----:B------:R-:W-:Y:S02]  /*2110*/  IMAD.X R61, R71, 0x1, R61, P5 ;  /* 0x00000001473d7824 */ /* 0x000fe400028e063d */
[----:B------:R-:W-:Y:S02]  /*2120*/  IMAD.IADD R67, R73, 0x1, R67 ;  /* 0x0000000149437824 */ /* 0x000fe400078e0243 */
[----:B---3--:R-:W-:-:S04]  /*2130*/  IMAD R60, R23, R6, RZ ;  /* 0x00000006173c7224 */ /* 0x008fc800078e02ff */
[----:B--2---:R-:W-:Y:S01]  /*2140*/  IMAD R75, R24, R3, R60 ;  /* 0x00000003184b7224 */ /* 0x004fe200078e023c */
[----:B------:R-:W-:-:S04]  /*2150*/  LEA R60, P5, R70, UR10, 0x2 ;  /* 0x0000000a463c7c11 */ /* 0x000fc8000f8a10ff */
[----:B------:R-:W-:Y:S01]  /*2160*/  LEA.HI.X R61, R70, UR11, R61, 0x2, P5 ;  /* 0x0000000b463d7c11 */ /* 0x000fe2000a8f143d */
[----:B------:R0:W-:Y:S01]  /*2170*/  @P3 STG.E desc[UR16][R58.64], R75 ;  /* 0x0000004b3a003986 */ /* 0x0001e2000c101910 */
[----:B------:R-:W-:Y:S02]  /*2180*/  ISETP.GT.AND P5, PT, R20, RZ, P2 ;  /* 0x000000ff1400720c */ /* 0x000fe400017a4270 */
[----:B------:R-:W-:Y:S02]  /*2190*/  IADD3 R70, P6, R56, R68, RZ ;  /* 0x0000004438467210 */ /* 0x000fe40007fde0ff */
[----:B------:R-:W-:-:S04]  /*21a0*/  LEA R68, P3, R66, UR10, 0x2 ;  /* 0x0000000a42447c11 */ /* 0x000fc8000f8610ff */
[----:B------:R-:W-:Y:S01]  /*21b0*/  LEA.HI.X R69, R66, UR11, R67, 0x2, P3 ;  /* 0x0000000b42457c11 */ /* 0x000fe200098f1443 */
[----:B------:R-:W-:-:S04]  /*21c0*/  IMAD.MOV.U32 R67, RZ, RZ, R23 ;  /* 0x000000ffff437224 */ /* 0x000fc800078e0017 */
[----:B0-----:R-:W-:Y:S05]  /*21d0*/  @!P5 BRA `(.L_x_29) ;  /* 0x000000000004d947 */ /* 0x001fea0003800000 */
[----:B------:R0:W5:Y:S02]  /*21e0*/  LDG.E.LTC128B R67, desc[UR16][R60.64] ;  /* 0x000000103c437981 */ /* 0x000164000c1e1920 */
.L_x_29:
[----:B------:R-:W-:Y:S05]  /*21f0*/  BSYNC B1 ;  /* 0x0000000000017941 */ /* 0x000fea0003800000 */
.L_x_28:
[----:B-----5:R-:W-:Y:S01]  /*2200*/  IMAD R24, R67, R6, RZ ;  /* 0x0000000643187224 */ /* 0x020fe200078e02ff */
[----:B------:R-:W-:Y:S01]  /*2210*/  ISETP.GT.AND P1, PT, R20, 0x8, P1 ;  /* 0x000000081400780c */ /* 0x000fe20000f24270 */
[----:B------:R-:W-:Y:S01]  /*2220*/  IMAD.X R71, R57, 0x1, R71, P6 ;  /* 0x0000000139477824 */ /* 0x000fe200030e0647 */
[----:B------:R-:W-:Y:S01]  /*2230*/  BSSY B1, `(.L_x_30) ;  /* 0x0000007000017945 */ /* 0x000fe20003800000 */
[----:B------:R-:W-:Y:S01]  /*2240*/  IMAD R25, R25, R3, R24 ;  /* 0x0000000319197224 */ /* 0x000fe200078e0218 */
[----:B------:R-:W-:Y:S01]  /*2250*/  ISETP.GT.AND P3, PT, R21, 0x8, PT ;  /* 0x000000081500780c */ /* 0x000fe20003f64270 */
[----:B------:R-:W-:-:S03]  /*2260*/  IMAD.WIDE.U32 R22, R22, UR8, R70 ;  /* 0x0000000816167c25 */ /* 0x000fc6000f8e0046 */
[----:B------:R1:W-:Y:S05]  /*2270*/  @P5 STG.E desc[UR16][R64.64], R25 ;  /* 0x0000001940005986 */ /* 0x0003ea000c101910 */
[----:B------:R-:W-:Y:S05]  /*2280*/  @!P1 BRA `(.L_x_31) ;  /* 0x0000000000049947 */ /* 0x000fea0003800000 */
[----:B------:R2:W5:Y:S02]  /*2290*/  LDG.E.LTC128B R67, desc[UR16][R68.64+0x20] ;  /* 0x0000201044437981 */ /* 0x000564000c1e1920 */
.L_x_31:
[----:B------:R-:W-:Y:S05]  /*22a0*/  BSYNC B1 ;  /* 0x0000000000017941 */ /* 0x000fea0003800000 */
.L_x_30:
[----:B-1---5:R-:W-:Y:S01]  /*22b0*/  IMAD R25, R67, R6, RZ ;  /* 0x0000000643197224 */ /* 0x022fe200078e02ff */
[----:B------:R-:W-:Y:S01]  /*22c0*/  LEA R24, P5, R22, UR10, 0x2 ;  /* 0x0000000a16187c11 */ /* 0x000fe2000f8a10ff */
[----:B------:R-:W-:Y:S01]  /*22d0*/  IMAD.IADD R23, R73, 0x1, R23 ;  /* 0x0000000149177824 */ /* 0x000fe200078e0217 */
[----:B------:R-:W-:Y:S01]  /*22e0*/  ISETP.GT.AND P2, PT, R20, 0x8, P2 ;  /* 0x000000081400780c */ /* 0x000fe20001744270 */
[----:B------:R-:W-:Y:S01]  /*22f0*/  IMAD R57, R26, R3, R25 ;  /* 0x000000031a397224 */ /* 0x000fe200078e0219 */
[----:B------:R-:W-:Y:S02]  /*2300*/  BSSY B1, `(.L_x_32) ;  /* 0x0000007000017945 */ /* 0x000fe40003800000 */
[----:B------:R-:W-:Y:S01]  /*2310*/  LEA.HI.X R25, R22, UR11, R23, 0x2, P5 ;  /* 0x0000000b16197c11 */ /* 0x000fe2000a8f1417 */
[----:B------:R-:W-:Y:S02]  /*2320*/  @P1 IMAD.MOV.U32 R22, RZ, RZ, R58 ;  /* 0x000000ffff161224 */ /* 0x000fe400078e003a */
[----:B------:R-:W-:-:S05]  /*2330*/  @P1 IMAD.MOV.U32 R23, RZ, RZ, R59 ;  /* 0x000000ffff171224 */ /* 0x000fca00078e003b */
[----:B------:R1:W-:Y:S01]  /*2340*/  @P1 STG.E desc[UR16][R22.64+0x20], R57 ;  /* 0x0000203916001986 */ /* 0x0003e2000c101910 */
[----:B------:R-:W-:Y:S05]  /*2350*/  @!P2 BRA `(.L_x_33) ;  /* 0x000000000004a947 */ /* 0x000fea0003800000 */
[----:B------:R3:W5:Y:S02]  /*2360*/  LDG.E.LTC128B R67, desc[UR16][R24.64+0x20] ;  /* 0x0000201018437981 */ /* 0x000764000c1e1920 */
.L_x_33:
[----:B------:R-:W-:Y:S05]  /*2370*/  BSYNC B1 ;  /* 0x0000000000017941 */ /* 0x000fea0003800000 */
.L_x_32:
[----:B-1---5:R-:W-:Y:S01]  /*2380*/  IMAD R22, R67, R6, RZ ;  /* 0x0000000643167224 */ /* 0x022fe200078e02ff */
[----:B------:R-:W-:Y:S01]  /*2390*/  ISETP.GT.AND P6, PT, R20, RZ, P3 ;  /* 0x000000ff1400720c */ /* 0x000fe20001fc4270 */
[----:B------:R-:W-:Y:S01]  /*23a0*/  @P2 IMAD.MOV.U32 R26, RZ, RZ, R64 ;  /* 0x000000ffff1a2224 */ /* 0x000fe200078e0040 */
[----:B------:R-:W-:Y:S01]  /*23b0*/  BSSY B1, `(.L_x_34) ;  /* 0x0000009000017945 */ /* 0x000fe20003800000 */
[----:B------:R-:W-:Y:S01]  /*23c0*/  IMAD R57, R27, R3, R22 ;  /* 0x000000031b397224 */ /* 0x000fe200078e0216 */
[----:B------:R-:W-:Y:S01]  /*23d0*/  IADD3 R22, P1, R62, UR6, RZ ;  /* 0x000000063e167c10 */ /* 0x000fe2000ff3e0ff */
[----:B------:R-:W-:Y:S01]  /*23e0*/  @P2 IMAD.MOV.U32 R27, RZ, RZ, R65 ;  /* 0x000000ffff1b2224 */ /* 0x000fe200078e0041 */
[----:B---3--:R-:W-:Y:S02]  /*23f0*/  IADD3 R24, P5, R58, UR14, RZ ;  /* 0x0000000e3a187c10 */ /* 0x008fe4000ffbe0ff */
[----:B------:R-:W-:Y:S02]  /*2400*/  IADD3.X R23, R63, UR5, RZ, P1, !PT ;  /* 0x000000053f177c10 */ /* 0x000fe40008ffe4ff */
[----:B------:R1:W-:Y:S03]  /*2410*/  @P2 STG.E desc[UR16][R26.64+0x20], R57 ;  /* 0x000020391a002986 */ /* 0x0003e6000c101910 */
[----:B------:R-:W-:Y:S06]  /*2420*/  @!P6 BRA `(.L_x_35) ;  /* 0x000000000004e947 */ /* 0x000fec0003800000 */
[----:B------:R3:W5:Y:S02]  /*2430*/  LDG.E.LTC128B R67, desc[UR16][R22.64] ;  /* 0x0000001016437981 */ /* 0x000764000c1e1920 */
.L_x_35:
[----:B------:R-:W-:Y:S05]  /*2440*/  BSYNC B1 ;  /* 0x0000000000017941 */ /* 0x000fea0003800000 */
.L_x_34:
[----:B------:R-:W-:Y:S01]  /*2450*/  ISETP.GT.AND P1, PT, R21, 0x9, PT ;  /* 0x000000091500780c */ /* 0x000fe20003f24270 */
[----:B-1---5:R-:W-:Y:S01]  /*2460*/  IMAD R26, R67, R6, RZ ;  /* 0x00000006431a7224 */ /* 0x022fe200078e02ff */
[----:B------:R-:W-:Y:S01]  /*2470*/  IADD3.X R25, R59, UR7, RZ, P5, !PT ;  /* 0x000000073b197c10 */ /* 0x000fe2000affe4ff */
[----:B------:R-:W-:Y:S01]  /*2480*/  BSSY B1, `(.L_x_36) ;  /* 0x0000009000017945 */ /* 0x000fe20003800000 */
[----:B------:R-:W-:Y:S01]  /*2490*/  ISETP.GT.AND P2, PT, R20, RZ, P1 ;  /* 0x000000ff1400720c */ /* 0x000fe20000f44270 */
[----:B------:R-:W-:Y:S01]  /*24a0*/  IMAD R57, R28, R3, R26 ;  /* 0x000000031c397224 */ /* 0x000fe200078e021a */
[----:B------:R-:W-:-:S04]  /*24b0*/  IADD3 R56, P5, R64, UR14, RZ ;  /* 0x0000000e40387c10 */ /* 0x000fc8000ffbe0ff */
[----:B------:R1:W-:Y:S01]  /*24c0*/  @P6 STG.E desc[UR16][R24.64], R57 ;  /* 0x0000003918006986 */ /* 0x0003e2000c101910 */
[----:B------:R-:W-:-:S04]  /*24d0*/  IADD3 R26, P6, R60, UR6, RZ ;  /* 0x000000063c1a7c10 */ /* 0x000fc8000ffde0ff */
[----:B------:R-:W-:Y:S02]  /*24e0*/  IADD3.X R27, R61, UR5, RZ, P6, !PT ;  /* 0x000000053d1b7c10 */ /* 0x000fe4000b7fe4ff */
[----:B------:R-:W-:Y:S07]  /*24f0*/  @!P2 BRA `(.L_x_37) ;  /* 0x000000000004a947 */ /* 0x000fee0003800000 */
[----:B------:R4:W5:Y:S02]  /*2500*/  LDG.E.LTC128B R67, desc[UR16][R26.64] ;  /* 0x000000101a437981 */ /* 0x000964000c1e1920 */
.L_x_37:
[----:B------:R-:W-:Y:S05]  /*2510*/  BSYNC B1 ;  /* 0x0000000000017941 */ /* 0x000fea0003800000 */
.L_x_36:
[----:B-----5:R-:W-:Y:S01]  /*2520*/  IMAD R28, R67, R6, RZ ;  /* 0x00000006431c7224 */ /* 0x020fe200078e02ff */
[----:B-1----:R-:W-:Y:S01]  /*2530*/  IADD3.X R57, R65, UR7, RZ, P5, !PT ;  /* 0x0000000741397c10 */ /* 0x002fe2000affe4ff */
[----:B------:R-:W-:Y:S01]  /*2540*/  BSSY B1, `(.L_x_38) ;  /* 0x0000008000017945 */ /* 0x000fe20003800000 */
[----:B------:R-:W-:Y:S01]  /*2550*/  ISETP.GT.AND P3, PT, R20, 0x8, P3 ;  /* 0x000000081400780c */ /* 0x000fe20001f64270 */
[----:B--2---:R-:W-:Y:S01]  /*2560*/  IMAD R69, R29, R3, R28 ;  /* 0x000000031d457224 */ /* 0x004fe200078e021c */
[----:B------:R-:W-:-:S04]  /*2570*/  IADD3 R28, P5, R62, UR20, RZ ;  /* 0x000000143e1c7c10 */ /* 0x000fc8000ffbe0ff */
[----:B------:R1:W-:Y:S01]  /*2580*/  @P2 STG.E desc[UR16][R56.64], R69 ;  /* 0x0000004538002986 */ /* 0x0003e2000c101910 */
[----:B------:R-:W-:-:S06]  /*2590*/  IADD3.X R29, R63, UR21, RZ, P5, !PT ;  /* 0x000000153f1d7c10 */ /* 0x000fcc000affe4ff */
[----:B------:R-:W-:Y:S05]  /*25a0*/  @!P3 BRA `(.L_x_39) ;  /* 0x000000000004b947 */ /* 0x000fea0003800000 */
[----:B------:R2:W5:Y:S02]  /*25b0*/  LDG.E.LTC128B R67, desc[UR16][R28.64] ;  /* 0x000000101c437981 */ /* 0x000564000c1e1920 */
.L_x_39:
[----:B------:R-:W-:Y:S05]  /*25c0*/  BSYNC B1 ;  /* 0x0000000000017941 */ /* 0x000fea0003800000 */
.L_x_38:
[----:B--2--5:R-:W-:Y:S01]  /*25d0*/  IMAD R29, R67, R6, RZ ;  /* 0x00000006431d7224 */ /* 0x024fe200078e02ff */
[----:B------:R-:W-:Y:S01]  /*25e0*/  IADD3 R28, P5, R58, UR18, RZ ;  /* 0x000000123a1c7c10 */ /* 0x000fe2000ffbe0ff */
[----:B------:R-:W-:Y:S01]  /*25f0*/  BSSY B1, `(.L_x_40) ;  /* 0x000000b000017945 */ /* 0x000fe20003800000 */
[----:B------:R-:W-:Y:S01]  /*2600*/  ISETP.GT.AND P1, PT, R20, 0x8, P1 ;  /* 0x000000081400780c */ /* 0x000fe20000f24270 */
[----:B------:R-:W-:Y:S01]  /*2610*/  IMAD R63, R30, R3, R29 ;  /* 0x000000031e3f7224 */ /* 0x000fe200078e021d */
[----:B------:R-:W-:Y:S02]  /*2620*/  IADD3.X R29, R59, UR19, RZ, P5, !PT ;  /* 0x000000133b1d7c10 */ /* 0x000fe4000affe4ff */
[----:B------:R-:W-:Y:S02]  /*2630*/  IADD3 R58, P6, R60, UR20, RZ ;  /* 0x000000143c3a7c10 */ /* 0x000fe4000ffde0ff */
[----:B------:R-:W-:Y:S01]  /*2640*/  ISETP.GT.AND P2, PT, R21, 0x10, PT ;  /* 0x000000101500780c */ /* 0x000fe20003f44270 */
[----:B------:R2:W-:Y:S01]  /*2650*/  @P3 STG.E desc[UR16][R28.64], R63 ;  /* 0x0000003f1c003986 */ /* 0x0005e2000c101910 */
[----:B------:R-:W-:-:S02]  /*2660*/  IADD3 R62, P5, R64, UR18, RZ ;  /* 0x00000012403e7c10 */ /* 0x000fc4000ffbe0ff */
[----:B------:R-:W-:-:S03]  /*2670*/  IADD3.X R59, R61, UR21, RZ, P6, !PT ;  /* 0x000000153d3b7c10 */ /* 0x000fc6000b7fe4ff */
[----:B------:R-:W-:Y:S08]  /*2680*/  @!P1 BRA `(.L_x_41) ;  /* 0x0000000000049947 */ /* 0x000ff00003800000 */
[----:B------:R0:W5:Y:S02]  /*2690*/  LDG.E.LTC128B R67, desc[UR16][R58.64] ;  /* 0x000000103a437981 */ /* 0x000164000c1e1920 */
.L_x_41:
[----:B------:R-:W-:Y:S05]  /*26a0*/  BSYNC B1 ;  /* 0x0000000000017941 */ /* 0x000fea0003800000 */
.L_x_40:
[----:B--2--5:R-:W-:Y:S01]  /*26b0*/  IMAD R28, R67, R6, RZ ;  /* 0x00000006431c7224 */ /* 0x024fe200078e02ff */
[----:B------:R-:W-:Y:S01]  /*26c0*/  IADD3.X R63, R65, UR19, RZ, P5, !PT ;  /* 0x00000013413f7c10 */ /* 0x000fe2000affe4ff */
[----:B------:R-:W-:Y:S01]  /*26d0*/  BSSY B1, `(.L_x_42) ;  /* 0x0000009000017945 */ /* 0x000fe20003800000 */
[----:B------:R-:W-:Y:S01]  /*26e0*/  ISETP.GT.AND P3, PT, R20, RZ, P2 ;  /* 0x000000ff1400720c */ /* 0x000fe20001764270 */
[----:B------:R-:W-:Y:S01]  /*26f0*/  IMAD R31, R31, R3, R28 ;  /* 0x000000031f1f7224 */ /* 0x000fe200078e021c */
[----:B------:R-:W-:Y:S02]  /*2700*/  IADD3 R28, P6, R22, UR6, RZ ;  /* 0x00000006161c7c10 */ /* 0x000fe4000ffde0ff */
[----:B------:R-:W-:Y:S02]  /*2710*/  IADD3 R30, P5, R24, UR14, RZ ;  /* 0x0000000e181e7c10 */ /* 0x000fe4000ffbe0ff */
[----:B------:R2:W-:Y:S01]  /*2720*/  @P1 STG.E desc[UR16][R62.64], R31 ;  /* 0x0000001f3e001986 */ /* 0x0005e2000c101910 */
[----:B------:R-:W-:-:S06]  /*2730*/  IADD3.X R29, R23, UR5, RZ, P6, !PT ;  /* 0x00000005171d7c10 */ /* 0x000fcc000b7fe4ff */
[----:B------:R-:W-:Y:S05]  /*2740*/  @!P3 BRA `(.L_x_43) ;  /* 0x000000000004b947 */ /* 0x000fea0003800000 */
[----:B------:R0:W5:Y:S02]  /*2750*/  LDG.E.LTC128B R67, desc[UR16][R28.64] ;  /* 0x000000101c437981 */ /* 0x000164000c1e1920 */
.L_x_43:
[----:B------:R-:W-:Y:S05]  /*2760*/  BSYNC B1 ;  /* 0x0000000000017941 */ /* 0x000fea0003800000 */
.L_x_42:
[----:B------:R-:W-:Y:S01]  /*2770*/  ISETP.GT.AND P1, PT, R21, 0x11, PT ;  /* 0x000000111500780c */ /* 0x000fe20003f24270 */
[----:B0----5:R-:W-:Y:S01]  /*2780*/  IMAD R58, R67, R6, RZ ;  /* 0x00000006433a7224 */ /* 0x021fe200078e02ff */
[----:B--2---:R-:W-:Y:S01]  /*2790*/  IADD3.X R31, R25, UR7, RZ, P5, !PT ;  /* 0x00000007191f7c10 */ /* 0x004fe2000affe4ff */
        /* <DEDUP_REMOVED lines=9> */
.L_x_45:
[----:B------:R-:W-:Y:S05]  /*2830*/  BSYNC B1 ;  /* 0x0000000000017941 */ /* 0x000fea0003800000 */
.L_x_44:
[----:B-----5:R-:W-:Y:S01]  /*2840*/  IMAD R32, R67, R6, RZ ;  /* 0x0000000643207224 */ /* 0x020fe200078e02ff */
[----:B0-----:R-:W-:Y:S01]  /*2850*/  IADD3.X R61, R57, UR7, RZ, P6, !PT ;  /* 0x00000007393d7c10 */ /* 0x001fe2000b7fe4ff */
[----:B------:R-:W-:Y:S01]  /*2860*/  BSSY B1, `(.L_x_46) ;  /* 0x0000008000017945 */ /* 0x000fe20003800000 */
[----:B------:R-:W-:Y:S01]  /*2870*/  ISETP.GT.AND P3, PT, R20, 0x8, P2 ;  /* 0x000000081400780c */ /* 0x000fe20001764270 */
[----:B------:R-:W-:Y:S01]  /*2880*/  IMAD R33, R33, R3, R32 ;  /* 0x0000000321217224 */ /* 0x000fe200078e0220 */
[----:B---3--:R-:W-:-:S04]  /*2890*/  IADD3 R22, P2, R22, UR20, RZ ;  /* 0x0000001416167c10 */ /* 0x008fc8000ff5e0ff */
[----:B------:R0:W-:Y:S01]  /*28a0*/  @P5 STG.E desc[UR16][R60.64], R33 ;  /* 0x000000213c005986 */ /* 0x0001e2000c101910 */
[----:B------:R-:W-:-:S06]  /*28b0*/  IADD3.X R23, R23, UR21, RZ, P2, !PT ;  /* 0x0000001517177c10 */ /* 0x000fcc00097fe4ff */
[----:B------:R-:W-:Y:S05]  /*28c0*/  @!P3 BRA `(.L_x_47) ;  /* 0x000000000004b947 */ /* 0x000fea0003800000 */
[----:B------:R3:W5:Y:S02]  /*28d0*/  LDG.E.LTC128B R67, desc[UR16][R22.64] ;  /* 0x0000001016437981 */ /* 0x000764000c1e1920 */
.L_x_47:
[----:B------:R-:W-:Y:S05]  /*28e0*/  BSYNC B1 ;  /* 0x0000000000017941 */ /* 0x000fea0003800000 */
.L_x_46:
[----:B---3-5:R-:W-:Y:S01]  /*28f0*/  IMAD R23, R67, R6, RZ ;  /* 0x0000000643177224 */ /* 0x028fe200078e02ff */
[----:B------:R-:W-:Y:S01]  /*2900*/  IADD3 R22, P5, R24, UR18, RZ ;  /* 0x0000001218167c10 */ /* 0x000fe2000ffbe0ff */
[----:B------:R-:W-:Y:S01]  /*2910*/  BSSY B1, `(.L_x_48) ;  /* 0x000000b000017945 */ /* 0x000fe20003800000 */
[----:B------:R-:W-:Y:S01]  /*2920*/  ISETP.GT.AND P1, PT, R20, 0x8, P1 ;  /* 0x000000081400780c */ /* 0x000fe20000f24270 */
[----:B0-----:R-:W-:Y:S01]  /*2930*/  IMAD R33, R34, R3, R23 ;  /* 0x0000000322217224 */ /* 0x001fe200078e0217 */
        /* <DEDUP_REMOVED lines=8> */
.L_x_49:
[----:B------:R-:W-:Y:S05]  /*29c0*/  BSYNC B1 ;  /* 0x0000000000017941 */ /* 0x000fea0003800000 */
.L_x_48:
[----:B0----5:R-:W-:Y:S01]  /*29d0*/  IMAD R22, R67, R6, RZ ;  /* 0x0000000643167224 */ /* 0x021fe200078e02ff */
[----:B------:R-:W-:Y:S01]  /*29e0*/  IADD3.X R33, R57, UR19, RZ, P5, !PT ;  /* 0x0000001339217c10 */ /* 0x000fe2000affe4ff */
[----:B------:R-:W-:Y:S01]  /*29f0*/  BSSY B1, `(.L_x_50) ;  /* 0x0000009000017945 */ /* 0x000fe20003800000 */
[----:B------:R-:W-:Y:S01]  /*2a00*/  ISETP.GT.AND P3, PT, R20, RZ, P2 ;  /* 0x000000ff1400720c */ /* 0x000fe20001764270 */
[----:B------:R-:W-:Y:S01]  /*2a10*/  IMAD R35, R35, R3, R22 ;  /* 0x0000000323237224 */ /* 0x000fe200078e0216 */
[----:B------:R-:W-:Y:S02]  /*2a20*/  IADD3 R22, P6, R28, UR6, RZ ;  /* 0x000000061c167c10 */ /* 0x000fe4000ffde0ff */
[----:B---3--:R-:W-:Y:S02]  /*2a30*/  IADD3 R24, P5, R30, UR14, RZ ;  /* 0x0000000e1e187c10 */ /* 0x008fe4000ffbe0ff */
[----:B------:R0:W-:Y:S01]  /*2a40*/  @P1 STG.E desc[UR16][R32.64], R35 ;  /* 0x0000002320001986 */ /* 0x0001e2000c101910 */
[----:B------:R-:W-:-:S06]  /*2a50*/  IADD3.X R23, R29, UR5, RZ, P6, !PT ;  /* 0x000000051d177c10 */ /* 0x000fcc000b7fe4ff */
[----:B------:R-:W-:Y:S05]  /*2a60*/  @!P3 BRA `(.L_x_51) ;  /* 0x000000000004b947 */ /* 0x000fea0003800000 */
[----:B------:R3:W5:Y:S02]  /*2a70*/  LDG.E.LTC128B R67, desc[UR16][R22.64] ;  /* 0x0000001016437981 */ /* 0x000764000c1e1920 */
.L_x_51:
[----:B------:R-:W-:Y:S05]  /*2a80*/  BSYNC B1 ;  /* 0x0000000000017941 */ /* 0x000fea0003800000 */
.L_x_50:
[----:B------:R-:W-:Y:S01]  /*2a90*/  ISETP.GT.AND P1, PT, R21, 0x19, PT ;  /* 0x000000191500780c */ /* 0x000fe20003f24270 */
[----:B----45:R-:W-:Y:S01]  /*2aa0*/  IMAD R26, R67, R6, RZ ;  /* 0x00000006431a7224 */ /* 0x030fe200078e02ff */
[----:B------:R-:W-:Y:S01]  /*2ab0*/  IADD3.X R25, R31, UR7, RZ, P5, !PT ;  /* 0x000000071f197c10 */ /* 0x000fe2000affe4ff */
[----:B------:R-:W-:Y:S01]  /*2ac0*/  BSSY B1, `(.L_x_52) ;  /* 0x0000009000017945 */ /* 0x000fe20003800000 */
[----:B------:R-:W-:Y:S01]  /*2ad0*/  ISETP.GT.AND P5, PT, R20, RZ, P1 ;  /* 0x000000ff1400720c */ /* 0x000fe20000fa4270 */
[----:B0-----:R-:W-:Y:S01]  /*2ae0*/  IMAD R33, R36, R3, R26 ;  /* 0x0000000324217224 */ /* 0x001fe200078e021a */
[----:B------:R-:W-:-:S04]  /*2af0*/  IADD3 R32, P6, R60, UR14, RZ ;  /* 0x0000000e3c207c10 */ /* 0x000fc8000ffde0ff */
[----:B------:R0:W-:Y:S01]  /*2b00*/  @P3 STG.E desc[UR16][R24.64], R33 ;  /* 0x0000002118003986 */ /* 0x0001e2000c101910 */
[----:B------:R-:W-:-:S04]  /*2b10*/  IADD3 R26, P3, R58, UR6, RZ ;  /* 0x000000063a1a7c10 */ /* 0x000fc8000ff7e0ff */
[----:B------:R-:W-:Y:S02]  /*2b20*/  IADD3.X R27, R59, UR5, RZ, P3, !PT ;  /* 0x000000053b1b7c10 */ /* 0x000fe40009ffe4ff */
[----:B------:R-:W-:Y:S07]  /*2b30*/  @!P5 BRA `(.L_x_53) ;  /* 0x000000000004d947 */ /* 0x000fee0003800000 */
[----:B------:R4:W5:Y:S02]  /*2b40*/  LDG.E.LTC128B R67, desc[UR16][R26.64] ;  /* 0x000000101a437981 */ /* 0x000964000c1e1920 */
.L_x_53:
[----:B------:R-:W-:Y:S05]  /*2b50*/  BSYNC B1 ;  /* 0x0000000000017941 */ /* 0x000fea0003800000 */
.L_x_52:
[----:B-----5:R-:W-:Y:S01]  /*2b60*/  IMAD R34, R67, R6, RZ ;  /* 0x0000000643227224 */ /* 0x020fe200078e02ff */
[----:B0-----:R-:W-:Y:S01]  /*2b70*/  IADD3.X R33, R61, UR7, RZ, P6, !PT ;  /* 0x000000073d217c10 */ /* 0x001fe2000b7fe4ff */
[----:B------:R-:W-:Y:S01]  /*2b80*/  BSSY B1, `(.L_x_54) ;  /* 0x0000008000017945 */ /* 0x000fe20003800000 */
[----:B------:R-:W-:Y:S01]  /*2b90*/  ISETP.GT.AND P3, PT, R20, 0x8, P2 ;  /* 0x000000081400780c */ /* 0x000fe20001764270 */
[----:B------:R-:W-:Y:S01]  /*2ba0*/  IMAD R37, R37, R3, R34 ;  /* 0x0000000325257224 */ /* 0x000fe200078e0222 */
[----:B------:R-:W-:-:S04]  /*2bb0*/  IADD3 R28, P2, R28, UR20, RZ ;  /* 0x000000141c1c7c10 */ /* 0x000fc8000ff5e0ff */
[----:B------:R0:W-:Y:S01]  /*2bc0*/  @P5 STG.E desc[UR16][R32.64], R37 ;  /* 0x0000002520005986 */ /* 0x0001e2000c101910 */
[----:B------:R-:W-:-:S06]  /*2bd0*/  IADD3.X R29, R29, UR21, RZ, P2, !PT ;  /* 0x000000151d1d7c10 */ /* 0x000fcc00097fe4ff */
[----:B------:R-:W-:Y:S05]  /*2be0*/  @!P3 BRA `(.L_x_55) ;  /* 0x000000000004b947 */ /* 0x000fea0003800000 */
[----:B------:R0:W5:Y:S02]  /*2bf0*/  LDG.E.LTC128B R67, desc[UR16][R28.64] ;  /* 0x000000101c437981 */ /* 0x000164000c1e1920 */
.L_x_55:
[----:B------:R-:W-:Y:S05]  /*2c00*/  BSYNC B1 ;  /* 0x0000000000017941 */ /* 0x000fea0003800000 */
.L_x_54:
[----:B0----5:R-:W-:Y:S01]  /*2c10*/  IMAD R29, R67, R6, RZ ;  /* 0x00000006431d7224 */ /* 0x021fe200078e02ff */
        /* <DEDUP_REMOVED lines=12> */
.L_x_57:
[----:B------:R-:W-:Y:S05]  /*2ce0*/  BSYNC B1 ;  /* 0x0000000000017941 */ /* 0x000fea0003800000 */
.L_x_56:
[----:B0----5:R-:W-:Y:S01]  /*2cf0*/  IMAD R28, R67, R6, RZ ;  /* 0x00000006431c7224 */ /* 0x021fe200078e02ff */
        /* <DEDUP_REMOVED lines=10> */
.L_x_59:
[----:B------:R-:W-:Y:S05]  /*2da0*/  BSYNC B1 ;  /* 0x0000000000017941 */ /* 0x000fea0003800000 */
.L_x_58:
[----:B------:R-:W-:Y:S01]  /*2db0*/  ISETP.GT.AND P1, PT, R21, 0x21, PT ;  /* 0x000000211500780c */ /* 0x000fe20003f24270 */
[----:B0----5:R-:W-:Y:S01]  /*2dc0*/  IMAD R34, R67, R6, RZ ;  /* 0x0000000643227224 */ /* 0x021fe200078e02ff */
        /* <DEDUP_REMOVED lines=10> */
.L_x_61:
[----:B------:R-:W-:Y:S05]  /*2e70*/  BSYNC B1 ;  /* 0x0000000000017941 */ /* 0x000fea0003800000 */
.L_x_60:
        /* <DEDUP_REMOVED lines=10> */
.L_x_63:
[----:B------:R-:W-:Y:S05]  /*2f20*/  BSYNC B1 ;  /* 0x0000000000017941 */ /* 0x000fea0003800000 */
.L_x_62:
[----:B---3-5:R-:W-:Y:S01]  /*2f30*/  IMAD R23, R67, R6, RZ ;  /* 0x0000000643177224 */ /* 0x028fe200078e02ff */
        /* <DEDUP_REMOVED lines=12> */
.L_x_65:
[----:B------:R-:W-:Y:S05]  /*3000*/  BSYNC B1 ;  /* 0x0000000000017941 */ /* 0x000fea0003800000 */
.L_x_64:
[----:B---3-5:R-:W-:Y:S01]  /*3010*/  IMAD R22, R67, R6, RZ ;  /* 0x0000000643167224 */ /* 0x028fe200078e02ff */
[----:B------:R-:W-:Y:S01]  /*3020*/  IADD3.X R39, R33, UR19, RZ, P5, !PT ;  /* 0x0000001321277c10 */ /* 0x000fe2000affe4ff */
[----:B------:R-:W-:Y:S01]  /*3030*/  BSSY B1, `(.L_x_66) ;  /* 0x0000009000017945 */ /* 0x000fe20003800000 */
[----:B------:R-:W-:Y:S01]  /*3040*/  ISETP.GT.AND P3, PT, R20, RZ, P2 ;  /* 0x000000ff1400720c */ /* 0x000fe20001764270 */
[----:B------:R-:W-:Y:S01]  /*3050*/  IMAD R43, R43, R3, R22 ;  /* 0x000000032b2b7224 */ /* 0x000fe200078e0216 */
[----:B------:R-:W-:Y:S02]  /*3060*/  IADD3 R22, P6, R28, UR6, RZ ;  /* 0x000000061c167c10 */ /* 0x000fe4000ffde0ff */
[----:B0-----:R-:W-:Y:S02]  /*3070*/  IADD3 R24, P5, R30, UR14, RZ ;  /* 0x0000000e1e187c10 */ /* 0x001fe4000ffbe0ff */
[----:B------:R0:W-:Y:S01]  /*3080*/  @P1 STG.E desc[UR16][R38.64], R43 ;  /* 0x0000002b26001986 */ /* 0x0001e2000c101910 */
[----:B------:R-:W-:-:S06]  /*3090*/  IADD3.X R23, R29, UR5, RZ, P6, !PT ;  /* 0x000000051d177c10 */ /* 0x000fcc000b7fe4ff */
[----:B------:R-:W-:Y:S05]  /*30a0*/  @!P3 BRA `(.L_x_67) ;  /* 0x000000000004b947 */ /* 0x000fea0003800000 */
[----:B------:R3:W5:Y:S02]  /*30b0*/  LDG.E.LTC128B R67, desc[UR16][R22.64] ;  /* 0x0000001016437981 */ /* 0x000764000c1e1920 */
.L_x_67:
[----:B------:R-:W-:Y:S05]  /*30c0*/  BSYNC B1 ;  /* 0x0000000000017941 */ /* 0x000fea0003800000 */
.L_x_66:
[----:B------:R-:W-:Y:S01]  /*30d0*/  ISETP.GT.AND P1, PT, R21, 0x29, PT ;  /* 0x000000291500780c */ /* 0x000fe20003f24270 */
[----:B----45:R-:W-:Y:S01]  /*30e0*/  IMAD R26, R67, R6, RZ ;  /* 0x00000006431a7224 */ /* 0x030fe200078e02ff */
        /* <DEDUP_REMOVED lines=10> */
.L_x_69:
[----:B------:R-:W-:Y:S05]  /*3190*/  BSYNC B1 ;  /* 0x0000000000017941 */ /* 0x000fea0003800000 */
.L_x_68:
[----:B0----5:R-:W-:Y:S01]  /*31a0*/  IMAD R38, R67, R6, RZ ;  /* 0x0000000643267224 */ /* 0x021fe200078e02ff */
[----:B----4-:R-:W-:Y:S01]  /*31b0*/  IADD3.X R33, R37, UR7, RZ, P6, !PT ;  /* 0x0000000725217c10 */ /* 0x010fe2000b7fe4ff */
        /* <DEDUP_REMOVED lines=8> */
.L_x_71:
[----:B------:R-:W-:Y:S05]  /*3240*/  BSYNC B1 ;  /* 0x0000000000017941 */ /* 0x000fea0003800000 */
.L_x_70:
[----:B----45:R-:W-:Y:S01]  /*3250*/  IMAD R29, R67, R6, RZ ;  /* 0x00000006431d7224 */ /* 0x030fe200078e02ff */
        /* <DEDUP_REMOVED lines=12> */
.L_x_73:
[----:B------:R-:W-:Y:S05]  /*3320*/  BSYNC B1 ;  /* 0x0000000000017941 */ /* 0x000fea0003800000 */
.L_x_72:
[----:B----45:R-:W-:Y:S01]  /*3330*/  IMAD R28, R67, R6, RZ ;  /* 0x00000006431c7224 */ /* 0x030fe200078e02ff */
        /* <DEDUP_REMOVED lines=10> */
.L_x_75:
[----:B------:R-:W-:Y:S05]  /*33e0*/  BSYNC B1 ;  /* 0x0000000000017941 */ /* 0x000fea0003800000 */
.L_x_74:
[----:B------:R-:W-:Y:S01]  /*33f0*/  ISETP.GT.AND P1, PT, R21, 0x31, PT ;  /* 0x000000311500780c */ /* 0x000fe20003f24270 */
[----:B-----5:R-:W-:Y:S01]  /*3400*/  IMAD R34, R67, R6, RZ ;  /* 0x0000000643227224 */ /* 0x020fe200078e02ff */
        /* <DEDUP_REMOVED lines=10> */
.L_x_77:
[----:B------:R-:W-:Y:S05]  /*34b0*/  BSYNC B1 ;  /* 0x0000000000017941 */ /* 0x000fea0003800000 */
.L_x_76:
[----:B0----5:R-:W-:Y:S01]  /*34c0*/  IMAD R38, R67, R6, RZ ;  /* 0x0000000643267224 */ /* 0x021fe200078e02ff */
[----:B------:R-:W-:Y:S01]  /*34d0*/  IADD3.X R37, R33, UR7, RZ, P5, !PT ;  /* 0x0000000721257c10 */ /* 0x000fe2000affe4ff */
[----:B------:R-:W-:Y:S01]  /*34e0*/  BSSY B1, `(.L_x_78) ;  /* 0x0000009000017945 */ /* 0x000fe20003800000 */
[----:B------:R-:W-:Y:S01]  /*34f0*/  ISETP.GT.AND P2, PT, R20, 0x8, P2 ;  /* 0x000000081400780c */ /* 0x000fe20001744270 */
[----:B------:R-:W-:Y:S01]  /*3500*/  IMAD R49, R49, R3, R38 ;  /* 0x0000000331317224 */ /* 0x000fe200078e0226 */
[----:B---3--:R-:W-:Y:S02]  /*3510*/  IADD3 R22, P5, R22, UR20, RZ ;  /* 0x0000001416167c10 */ /* 0x008fe4000ffbe0ff */
[----:B------:R-:W-:Y:S02]  /*3520*/  IADD3 R38, P6, R24, UR18, RZ ;  /* 0x0000001218267c10 */ /* 0x000fe4000ffde0ff */
[----:B------:R0:W-:Y:S01]  /*3530*/  @P3 STG.E desc[UR16][R36.64], R49 ;  /* 0x0000003124003986 */ /* 0x0001e2000c101910 */
[----:B------:R-:W-:-:S06]  /*3540*/  IADD3.X R23, R23, UR21, RZ, P5, !PT ;  /* 0x0000001517177c10 */ /* 0x000fcc000affe4ff */
[----:B------:R-:W-:Y:S05]  /*3550*/  @!P2 BRA `(.L_x_79) ;  /* 0x000000000004a947 */ /* 0x000fea0003800000 */
[----:B------:R3:W5:Y:S02]  /*3560*/  LDG.E.LTC128B R67, desc[UR16][R22.64] ;  /* 0x0000001016437981 */ /* 0x000764000c1e1920 */
.L_x_79:
[----:B------:R-:W-:Y:S05]  /*3570*/  BSYNC B1 ;  /* 0x0000000000017941 */ /* 0x000fea0003800000 */
.L_x_78:
[----:B------:R-:W-:Y:S01]  /*3580*/  ISETP.GT.AND P1, PT, R20, 0x8, P1 ;  /* 0x000000081400780c */ /* 0x000fe20000f24270 */
[----:B---3-5:R-:W-:Y:S01]  /*3590*/  IMAD R22, R67, R6, RZ ;  /* 0x0000000643167224 */ /* 0x028fe200078e02ff */
[----:B------:R-:W-:Y:S01]  /*35a0*/  IADD3.X R39, R25, UR19, RZ, P6, !PT ;  /* 0x0000001319277c10 */ /* 0x000fe2000b7fe4ff */
[----:B------:R-:W-:Y:S01]  /*35b0*/  BSSY B1, `(.L_x_80) ;  /* 0x000000a000017945 */ /* 0x000fe20003800000 */
[C---:B------:R-:W-:Y:S01]  /*35c0*/  ISETP.GT.AND P5, PT, R21.reuse, 0x38, PT ;  /* 0x000000381500780c */ /* 0x040fe20003fa4270 */
[----:B------:R-:W-:Y:S01]  /*35d0*/  IMAD R25, R50, R3, R22 ;  /* 0x0000000332197224 */ /* 0x000fe200078e0216 */
[----:B------:R-:W-:Y:S02]  /*35e0*/  ISETP.GT.AND P3, PT, R21, 0x39, PT ;  /* 0x000000391500780c */ /* 0x000fe40003f64270 */
[----:B------:R-:W-:Y:S02]  /*35f0*/  IADD3 R24, P6, R32, UR18, RZ ;  /* 0x0000001220187c10 */ /* 0x000fe4000ffde0ff */
[----:B------:R3:W-:Y:S01]  /*3600*/  @P2 STG.E desc[UR16][R38.64], R25 ;  /* 0x0000001926002986 */ /* 0x0007e2000c101910 */
[----:B------:R-:W-:-:S04]  /*3610*/  IADD3 R22, P2, R26, UR20, RZ ;  /* 0x000000141a167c10 */ /* 0x000fc8000ff5e0ff */
[----:B------:R-:W-:Y:S01]  /*3620*/  IADD3.X R23, R27, UR21, RZ, P2, !PT ;  /* 0x000000151b177c10 */ /* 0x000fe200097fe4ff */
[----:B------:R-:W-:Y:S08]  /*3630*/  @!P1 BRA `(.L_x_81) ;  /* 0x0000000000049947 */ /* 0x000ff00003800000 */
[----:B------:R0:W5:Y:S02]  /*3640*/  LDG.E.LTC128B R67, desc[UR16][R22.64] ;  /* 0x0000001016437981 */ /* 0x000164000c1e1920 */
.L_x_81:
[----:B------:R-:W-:Y:S05]  /*3650*/  BSYNC B1 ;  /* 0x0000000000017941 */ /* 0x000fea0003800000 */
.L_x_80:
[----:B0----5:R-:W-:Y:S01]  /*3660*/  IMAD R22, R67, R6, RZ ;  /* 0x0000000643167224 */ /* 0x021fe200078e02ff */
[----:B---3--:R-:W-:Y:S01]  /*3670*/  IADD3.X R25, R33, UR19, RZ, P6, !PT ;  /* 0x0000001321197c10 */ /* 0x008fe2000b7fe4ff */
[----:B------:R-:W-:Y:S01]  /*3680*/  BSSY B1, `(.L_x_82) ;  /* 0x0000009000017945 */ /* 0x000fe20003800000 */
[----:B------:R-:W-:Y:S01]  /*3690*/  ISETP.GT.AND P2, PT, R20, RZ, P5 ;  /* 0x000000ff1400720c */ /* 0x000fe20002f44270 */
[----:B------:R-:W-:Y:S01]  /*36a0*/  IMAD R51, R51, R3, R22 ;  /* 0x0000000333337224 */ /* 0x000fe200078e0216 */
[----:B------:R-:W-:-:S04]  /*36b0*/  IADD3 R26, P6, R30, UR14, RZ ;  /* 0x0000000e1e1a7c10 */ /* 0x000fc8000ffde0ff */
[----:B------:R0:W-:Y:S07]  /*36c0*/  @P1 STG.E desc[UR16][R24.64], R51 ;  /* 0x0000003318001986 */ /* 0x0001ee000c101910 */
[----:B------:R-:W-:Y:S05]  /*36d0*/  @!P2 BRA `(.L_x_83) ;  /* 0x00000000000ca947 */ /* 0x000fea0003800000 */
[----:B------:R-:W-:-:S04]  /*36e0*/  IADD3 R22, P1, R28, UR6, RZ ;  /* 0x000000061c167c10 */ /* 0x000fc8000ff3e0ff */
[----:B------:R-:W-:-:S05]  /*36f0*/  IADD3.X R23, R29, UR5, RZ, P1, !PT ;  /* 0x000000051d177c10 */ /* 0x000fca0008ffe4ff */
[----:B------:R3:W5:Y:S04]  /*3700*/  LDG.E.LTC128B R67, desc[UR16][R22.64] ;  /* 0x0000001016437981 */ /* 0x000768000c1e1920 */
.L_x_83:
[----:B------:R-:W-:Y:S05]  /*3710*/  BSYNC B1 ;  /* 0x0000000000017941 */ /* 0x000fea0003800000 */
.L_x_82:
[----:B-----5:R-:W-:Y:S01]  /*3720*/  IMAD R21, R67, R6, RZ ;  /* 0x0000000643157224 */ /* 0x020fe200078e02ff */
[----:B------:R-:W-:Y:S01]  /*3730*/  IADD3.X R27, R31, UR7, RZ, P6, !PT ;  /* 0x000000071f1b7c10 */ /* 0x000fe2000b7fe4ff */
[----:B------:R-:W-:Y:S01]  /*3740*/  BSSY B1, `(.L_x_84) ;  /* 0x0000009000017945 */ /* 0x000fe20003800000 */
[----:B------:R-:W-:Y:S01]  /*3750*/  ISETP.GT.AND P1, PT, R20, RZ, P3 ;  /* 0x000000ff1400720c */ /* 0x000fe20001f24270 */
[----:B------:R-:W-:Y:S01]  /*3760*/  IMAD R21, R52, R3, R21 ;  /* 0x0000000334157224 */ /* 0x000fe200078e0215 */
[----:B0-----:R-:W-:-:S04]  /*3770*/  IADD3 R24, P6, R36, UR14, RZ ;  /* 0x0000000e24187c10 */ /* 0x001fc8000ffde0ff */
[----:B------:R0:W-:Y:S07]  /*3780*/  @P2 STG.E desc[UR16][R26.64], R21 ;  /* 0x000000151a002986 */ /* 0x0001ee000c101910 */
[----:B------:R-:W-:Y:S05]  /*3790*/  @!P1 BRA `(.L_x_85) ;  /* 0x00000000000c9947 */ /* 0x000fea0003800000 */
[----:B---3--:R-:W-:-:S04]  /*37a0*/  IADD3 R22, P2, R34, UR6, RZ ;  /* 0x0000000622167c10 */ /* 0x008fc8000ff5e0ff */
[----:B------:R-:W-:-:S05]  /*37b0*/  IADD3.X R23, R35, UR5, RZ, P2, !PT ;  /* 0x0000000523177c10 */ /* 0x000fca00097fe4ff */
[----:B------:R3:W5:Y:S04]  /*37c0*/  LDG.E.LTC128B R67, desc[UR16][R22.64] ;  /* 0x0000001016437981 */ /* 0x000768000c1e1920 */
.L_x_85:
[----:B------:R-:W-:Y:S05]  /*37d0*/  BSYNC B1 ;  /* 0x0000000000017941 */ /* 0x000fea0003800000 */
.L_x_84:
[----:B---3-5:R-:W-:Y:S01]  /*37e0*/  IMAD R22, R67, R6, RZ ;  /* 0x0000000643167224 */ /* 0x028fe200078e02ff */
[----:B------:R-:W-:Y:S01]  /*37f0*/  IADD3.X R25, R37, UR7, RZ, P6, !PT ;  /* 0x0000000725197c10 */ /* 0x000fe2000b7fe4ff */
[----:B------:R-:W-:Y:S01]  /*3800*/  BSSY B1, `(.L_x_86) ;  /* 0x0000009000017945 */ /* 0x000fe20003800000 */
[----:B------:R-:W-:Y:S01]  /*3810*/  ISETP.GT.AND P5, PT, R20, 0x8, P5 ;  /* 0x000000081400780c */ /* 0x000fe20002fa4270 */
[----:B------:R-:W-:Y:S01]  /*3820*/  IMAD R53, R53, R3, R22 ;  /* 0x0000000335357224 */ /* 0x000fe200078e0216 */
[----:B------:R-:W-:Y:S02]  /*3830*/  IADD3 R22, P2, R28, UR20, RZ ;  /* 0x000000141c167c10 */ /* 0x000fe4000ff5e0ff */
[----:B0-----:R-:W-:Y:S02]  /*3840*/  IADD3 R26, P6, R30, UR18, RZ ;  /* 0x000000121e1a7c10 */ /* 0x001fe4000ffde0ff */
[----:B------:R0:W-:Y:S01]  /*3850*/  @P1 STG.E desc[UR16][R24.64], R53 ;  /* 0x0000003518001986 */ /* 0x0001e2000c101910 */
[----:B------:R-:W-:-:S06]  /*3860*/  IADD3.X R23, R29, UR21, RZ, P2, !PT ;  /* 0x000000151d177c10 */ /* 0x000fcc00097fe4ff */
[----:B------:R-:W-:Y:S05]  /*3870*/  @!P5 BRA `(.L_x_87) ;  /* 0x000000000004d947 */ /* 0x000fea0003800000 */
[----:B------:R3:W5:Y:S02]  /*3880*/  LDG.E.LTC128B R67, desc[UR16][R22.64] ;  /* 0x0000001016437981 */ /* 0x000764000c1e1920 */
.L_x_87:
[----:B------:R-:W-:Y:S05]  /*3890*/  BSYNC B1 ;  /* 0x0000000000017941 */ /* 0x000fea0003800000 */
.L_x_86:
[----:B-----5:R-:W-:Y:S01]  /*38a0*/  IMAD R21, R67, R6, RZ ;  /* 0x0000000643157224 */ /* 0x020fe200078e02ff */
[----:B------:R-:W-:Y:S01]  /*38b0*/  IADD3.X R27, R31, UR19, RZ, P6, !PT ;  /* 0x000000131f1b7c10 */ /* 0x000fe2000b7fe4ff */
[----:B------:R-:W-:Y:S01]  /*38c0*/  BSSY B1, `(.L_x_88) ;  /* 0x0000008000017945 */ /* 0x000fe20003800000 */
[----:B------:R-:W-:Y:S01]  /*38d0*/  ISETP.GT.AND P3, PT, R20, 0x8, P3 ;  /* 0x000000081400780c */ /* 0x000fe20001f64270 */
[----:B---3--:R-:W-:Y:S01]  /*38e0*/  IMAD R23, R54, R3, R21 ;  /* 0x0000000336177224 */ /* 0x008fe200078e0215 */
[----:B------:R-:W-:-:S04]  /*38f0*/  IADD3 R20, P1, R34, UR20, RZ ;  /* 0x0000001422147c10 */ /* 0x000fc8000ff3e0ff */
[----:B------:R3:W-:Y:S01]  /*3900*/  @P5 STG.E desc[UR16][R26.64], R23 ;  /* 0x000000171a005986 */ /* 0x0007e2000c101910 */
[----:B------:R-:W-:-:S06]  /*3910*/  IADD3.X R21, R35, UR21, RZ, P1, !PT ;  /* 0x0000001523157c10 */ /* 0x000fcc0008ffe4ff */
[----:B------:R-:W-:Y:S05]  /*3920*/  @!P3 BRA `(.L_x_89) ;  /* 0x000000000004b947 */ /* 0x000fea0003800000 */
[----:B------:R0:W5:Y:S02]  /*3930*/  LDG.E.LTC128B R67, desc[UR16][R20.64] ;  /* 0x0000001014437981 */ /* 0x000164000c1e1920 */
.L_x_89:
[----:B------:R-:W-:Y:S05]  /*3940*/  BSYNC B1 ;  /* 0x0000000000017941 */ /* 0x000fea0003800000 */
.L_x_88:
[----:B------:R-:W-:Y:S05]  /*3950*/  @!P3 BRA `(.L_x_90) ;  /* 0x0000000800c4b947 */ /* 0x000fea0003800000 */
[----:B0-----:R-:W-:Y:S01]  /*3960*/  IADD3 R20, P1, R36, UR18, RZ ;  /* 0x0000001224147c10 */ /* 0x001fe2000ff3e0ff */
[----:B-----5:R-:W-:-:S03]  /*3970*/  IMAD R22, R67, R6, RZ ;  /* 0x0000000643167224 */ /* 0x020fc600078e02ff */
[----:B------:R-:W-:Y:S01]  /*3980*/  IADD3.X R21, R37, UR19, RZ, P1, !PT ;  /* 0x0000001325157c10 */ /* 0x000fe20008ffe4ff */
[----:B------:R-:W-:-:S05]  /*3990*/  IMAD R55, R55, R3, R22 ;  /* 0x0000000337377224 */ /* 0x000fca00078e0216 */
[----:B------:R0:W-:Y:S01]  /*39a0*/  STG.E desc[UR16][R20.64], R55 ;  /* 0x0000003714007986 */ /* 0x0001e2000c101910 */
[----:B------:R-:W-:Y:S05]  /*39b0*/  BRA `(.L_x_90) ;  /* 0x0000000800ac7947 */ /* 0x000fea0003800000 */
.L_x_27:
[----:B------:R-:W-:Y:S01]  /*39c0*/  ISETP.GT.AND P2, PT, R21, 0x1, PT ;  /* 0x000000011500780c */ /* 0x000fe20003f44270 */
[----:B------:R-:W-:Y:S01]  /*39d0*/  ULDC.64 UR8, c[0x0][0x6c0] ;  /* 0x0001b00000087ab9 */ /* 0x000fe20000000a00 */
[----:B------:R-:W-:Y:S01]  /*39e0*/  ISETP.GT.AND P1, PT, R20, 0x8, P1 ;  /* 0x000000081400780c */ /* 0x000fe20000f24270 */
[-C--:B--2---:R-:W-:Y:S01]  /*39f0*/  IMAD R59, R24, R3.reuse, RZ ;  /* 0x00000003183b7224 */ /* 0x084fe200078e02ff */
[----:B------:R-:W-:Y:S01]  /*3a00*/  LEA R22, P6, R64, UR8, 0x2 ;  /* 0x0000000840167c11 */ /* 0x000fe2000f8c10ff */
[-C--:B------:R-:W-:Y:S01]  /*3a10*/  IMAD R61, R25, R3.reuse, RZ ;  /* 0x00000003193d7224 */ /* 0x080fe200078e02ff */
[----:B------:R-:W-:Y:S01]  /*3a20*/  ISETP.GT.AND P5, PT, R20, RZ, P2 ;  /* 0x000000ff1400720c */ /* 0x000fe200017a4270 */
[-C--:B------:R-:W-:Y:S01]  /*3a30*/  IMAD R63, R26, R3.reuse, RZ ;  /* 0x000000031a3f7224 */ /* 0x080fe200078e02ff */
[----:B------:R-:W-:Y:S01]  /*3a40*/  LEA.HI.X R23, R64, UR9, R77, 0x2, P6 ;  /* 0x0000000940177c11 */ /* 0x000fe2000b0f144d */
[-C--:B------:R-:W-:Y:S01]  /*3a50*/  IMAD R65, R27, R3.reuse, RZ ;  /* 0x000000031b417224 */ /* 0x080fe200078e02ff */
[----:B------:R-:W-:Y:S01]  /*3a60*/  LEA R56, P6, R78, R22, 0x2 ;  /* 0x000000164e387211 */ /* 0x000fe200078c10ff */
[----:B------:R-:W-:Y:S01]  /*3a70*/  IMAD R33, R33, R3, RZ ;  /* 0x0000000321217224 */ /* 0x000fe200078e02ff */
[----:B------:R-:W-:Y:S01]  /*3a80*/  ISETP.GT.AND P2, PT, R20, 0x8, P2 ;  /* 0x000000081400780c */ /* 0x000fe20001744270 */
[----:B------:R0:W-:Y:S01]  /*3a90*/  @P3 STG.E desc[UR16][R22.64], R59 ;  /* 0x0000003b16003986 */ /* 0x0001e2000c101910 */
[----:B------:R-:W-:Y:S01]  /*3aa0*/  LEA.HI.X R57, R78, R23, R79, 0x2, P6 ;  /* 0x000000174e397211 */ /* 0x000fe200030f144f */
[-C--:B------:R-:W-:Y:S01]  /*3ab0*/  IMAD R35, R35, R3.reuse, RZ ;  /* 0x0000000323237224 */ /* 0x080fe200078e02ff */
[----:B------:R-:W-:Y:S01]  /*3ac0*/  ISETP.GT.AND P3, PT, R21, 0x8, PT ;  /* 0x000000081500780c */ /* 0x000fe20003f64270 */
[-C--:B------:R-:W-:Y:S01]  /*3ad0*/  IMAD R37, R37, R3.reuse, RZ ;  /* 0x0000000325257224 */ /* 0x080fe200078e02ff */
[----:B------:R-:W-:Y:S01]  /*3ae0*/  IADD3 R24, P6, R22, UR14, RZ ;  /* 0x0000000e16187c10 */ /* 0x000fe2000ffde0ff */
[----:B------:R1:W-:Y:S01]  /*3af0*/  @P5 STG.E desc[UR16][R56.64], R61 ;  /* 0x0000003d38005986 */ /* 0x0003e2000c101910 */
[----:B------:R-:W-:Y:S01]  /*3b00*/  ISETP.GT.AND P5, PT, R20, RZ, P3 ;  /* 0x000000ff1400720c */ /* 0x000fe20001fa4270 */
[-C--:B------:R-:W-:Y:S01]  /*3b10*/  IMAD R39, R39, R3.reuse, RZ ;  /* 0x0000000327277224 */ /* 0x080fe200078e02ff */
[----:B------:R-:W-:Y:S01]  /*3b20*/  IADD3.X R25, R23, UR7, RZ, P6, !PT ;  /* 0x0000000717197c10 */ /* 0x000fe2000b7fe4ff */
[----:B------:R2:W-:Y:S01]  /*3b30*/  @P1 STG.E desc[UR16][R22.64+0x20], R63 ;  /* 0x0000203f16001986 */ /* 0x0005e2000c101910 */
[----:B------:R-:W-:Y:S01]  /*3b40*/  ISETP.GT.AND P1, PT, R21, 0x9, PT ;  /* 0x000000091500780c */ /* 0x000fe20003f24270 */
[-C--:B0-----:R-:W-:Y:S01]  /*3b50*/  IMAD R59, R28, R3.reuse, RZ ;  /* 0x000000031c3b7224 */ /* 0x081fe200078e02ff */
[----:B------:R-:W-:Y:S01]  /*3b60*/  IADD3 R26, P6, R56, UR14, RZ ;  /* 0x0000000e381a7c10 */ /* 0x000fe2000ffde0ff */
[----:B------:R0:W-:Y:S01]  /*3b70*/  @P2 STG.E desc[UR16][R56.64+0x20], R65 ;  /* 0x0000204138002986 */ /* 0x0001e2000c101910 */
[C---:B------:R-:W-:Y:S01]  /*3b80*/  ISETP.GT.AND P2, PT, R20.reuse, RZ, P1 ;  /* 0x000000ff1400720c */ /* 0x040fe20000f44270 */
[-C--:B------:R-:W-:Y:S01]  /*3b90*/  IMAD R41, R41, R3.reuse, RZ ;  /* 0x0000000329297224 */ /* 0x080fe200078e02ff */
[C---:B------:R-:W-:Y:S01]  /*3ba0*/  ISETP.GT.AND P3, PT, R20.reuse, 0x8, P3 ;  /* 0x000000081400780c */ /* 0x040fe20001f64270 */
[-C--:B-1----:R-:W-:Y:S01]  /*3bb0*/  IMAD R61, R29, R3.reuse, RZ ;  /* 0x000000031d3d7224 */ /* 0x082fe200078e02ff */
[----:B------:R-:W-:Y:S01]  /*3bc0*/  IADD3.X R27, R57, UR7, RZ, P6, !PT ;  /* 0x00000007391b7c10 */ /* 0x000fe2000b7fe4ff */
[----:B------:R1:W-:Y:S01]  /*3bd0*/  @P5 STG.E desc[UR16][R24.64], R59 ;  /* 0x0000003b18005986 */ /* 0x0003e2000c101910 */
[----:B------:R-:W-:Y:S01]  /*3be0*/  ISETP.GT.AND P1, PT, R20, 0x8, P1 ;  /* 0x000000081400780c */ /* 0x000fe20000f24270 */
[-C--:B--2---:R-:W-:Y:S01]  /*3bf0*/  IMAD R63, R30, R3.reuse, RZ ;  /* 0x000000031e3f7224 */ /* 0x084fe200078e02ff */
[----:B------:R-:W-:Y:S01]  /*3c00*/  IADD3 R22, P5, R22, UR18, RZ ;  /* 0x0000001216167c10 */ /* 0x000fe2000ffbe0ff */
[-C--:B------:R-:W-:Y:S01]  /*3c10*/  IMAD R43, R43, R3.reuse, RZ ;  /* 0x000000032b2b7224 */ /* 0x080fe200078e02ff */
[----:B------:R-:W-:Y:S01]  /*3c20*/  IADD3 R30, P6, R24, UR14, RZ ;  /* 0x0000000e181e7c10 */ /* 0x000fe2000ffde0ff */
[-C--:B0-----:R-:W-:Y:S01]  /*3c30*/  IMAD R65, R31, R3.reuse, RZ ;  /* 0x000000031f417224 */ /* 0x081fe200078e02ff */
[----:B------:R-:W-:Y:S01]  /*3c40*/  IADD3.X R23, R23, UR19, RZ, P5, !PT ;  /* 0x0000001317177c10 */ /* 0x000fe2000affe4ff */
[----:B------:R0:W-:Y:S01]  /*3c50*/  @P2 STG.E desc[UR16][R26.64], R61 ;  /* 0x0000003d1a002986 */ /* 0x0001e2000c101910 */
[----:B------:R-:W-:Y:S01]  /*3c60*/  IADD3 R28, P5, R56, UR18, RZ ;  /* 0x00000012381c7c10 */ /* 0x000fe2000ffbe0ff */
[-C--:B------:R-:W-:Y:S01]  /*3c70*/  IMAD R45, R45, R3.reuse, RZ ;  /* 0x000000032d2d7224 */ /* 0x080fe200078e02ff */
[----:B------:R-:W-:Y:S01]  /*3c80*/  ISETP.GT.AND P2, PT, R21, 0x10, PT ;  /* 0x000000101500780c */ /* 0x000fe20003f44270 */
[----:B------:R2:W-:Y:S01]  /*3c90*/  @P3 STG.E desc[UR16][R22.64], R63 ;  /* 0x0000003f16003986 */ /* 0x0005e2000c101910 */
[----:B------:R-:W-:Y:S01]  /*3ca0*/  IADD3.X R29, R57, UR19, RZ, P5, !PT ;  /* 0x00000013391d7c10 */ /* 0x000fe2000affe4ff */
[-C--:B-1----:R-:W-:Y:S01]  /*3cb0*/  IMAD R59, R32, R3.reuse, RZ ;  /* 0x00000003203b7224 */ /* 0x082fe200078e02ff */
[----:B------:R-:W-:Y:S01]  /*3cc0*/  ISETP.GT.AND P5, PT, R20, RZ, P2 ;  /* 0x000000ff1400720c */ /* 0x000fe200017a4270 */
[-C--:B------:R-:W-:Y:S01]  /*3cd0*/  IMAD R47, R47, R3.reuse, RZ ;  /* 0x000000032f2f7224 */ /* 0x080fe200078e02ff */
[----:B------:R-:W-:Y:S01]  /*3ce0*/  ISETP.GT.AND P3, PT, R21, 0x11, PT ;  /* 0x000000111500780c */ /* 0x000fe20003f64270 */
[----:B------:R-:W-:Y:S01]  /*3cf0*/  @P1 STG.E desc[UR16][R28.64], R65 ;  /* 0x000000411c001986 */ /* 0x000fe2000c101910 */
[----:B------:R-:W-:Y:S01]  /*3d00*/  IADD3.X R31, R25, UR7, RZ, P6, !PT ;  /* 0x00000007191f7c10 */ /* 0x000fe2000b7fe4ff */
[-C--:B0-----:R-:W-:Y:S01]  /*3d10*/  IMAD R61, R34, R3.reuse, RZ ;  /* 0x00000003223d7224 */ /* 0x081fe200078e02ff */
[----:B------:R-:W-:Y:S01]  /*3d20*/  ISETP.GT.AND P1, PT, R20, RZ, P3 ;  /* 0x000000ff1400720c */ /* 0x000fe20001f24270 */
[-C--:B------:R-:W-:Y:S01]  /*3d30*/  IMAD R49, R49, R3.reuse, RZ ;  /* 0x0000000331317224 */ /* 0x080fe200078e02ff */
[----:B------:R-:W-:Y:S01]  /*3d40*/  IADD3 R56, P6, R26, UR14, RZ ;  /* 0x0000000e1a387c10 */ /* 0x000fe2000ffde0ff */
[-C--:B------:R-:W-:Y:S01]  /*3d50*/  IMAD R51, R51, R3.reuse, RZ ;  /* 0x0000000333337224 */ /* 0x080fe200078e02ff */
[----:B------:R-:W-:Y:S01]  /*3d60*/  ISETP.GT.AND P2, PT, R20, 0x8, P2 ;  /* 0x000000081400780c */ /* 0x000fe20001744270 */
[-C--:B------:R-:W-:Y:S01]  /*3d70*/  IMAD R53, R53, R3.reuse, RZ ;  /* 0x0000000335357224 */ /* 0x080fe200078e02ff */
[----:B------:R-:W-:Y:S01]  /*3d80*/  IADD3.X R57, R27, UR7, RZ, P6, !PT ;  /* 0x000000071b397c10 */ /* 0x000fe2000b7fe4ff */
[----:B------:R-:W-:Y:S01]  /*3d90*/  @P5 STG.E desc[UR16][R30.64], R59 ;  /* 0x0000003b1e005986 */ /* 0x000fe2000c101910 */
[----:B--2---:R-:W-:Y:S01]  /*3da0*/  IADD3 R22, P5, R24, UR18, RZ ;  /* 0x0000001218167c10 */ /* 0x004fe2000ffbe0ff */
[----:B------:R-:W-:Y:S01]  /*3db0*/  IMAD R55, R55, R3, RZ ;  /* 0x0000000337377224 */ /* 0x000fe200078e02ff */
[----:B------:R-:W-:-:S02]  /*3dc0*/  ISETP.GT.AND P3, PT, R20, 0x8, P3 ;  /* 0x000000081400780c */ /* 0x000fc40001f64270 */
[----:B------:R-:W-:Y:S01]  /*3dd0*/  IADD3.X R23, R25, UR19, RZ, P5, !PT ;  /* 0x0000001319177c10 */ /* 0x000fe2000affe4ff */
[----:B------:R0:W-:Y:S01]  /*3de0*/  @P1 STG.E desc[UR16][R56.64], R33 ;  /* 0x0000002138001986 */ /* 0x0001e2000c101910 */
[----:B------:R-:W-:Y:S02]  /*3df0*/  IADD3 R24, P5, R26, UR18, RZ ;  /* 0x000000121a187c10 */ /* 0x000fe4000ffbe0ff */
[----:B------:R-:W-:Y:S01]  /*3e00*/  ISETP.GT.AND P1, PT, R21, 0x18, PT ;  /* 0x000000181500780c */ /* 0x000fe20003f24270 */
[----:B------:R-:W-:Y:S01]  /*3e10*/  @P2 STG.E desc[UR16][R22.64], R61 ;  /* 0x0000003d16002986 */ /* 0x000fe2000c101910 */
[----:B------:R-:W-:Y:S02]  /*3e20*/  IADD3.X R25, R27, UR19, RZ, P5, !PT ;  /* 0x000000131b197c10 */ /* 0x000fe4000affe4ff */
[----:B------:R-:W-:Y:S02]  /*3e30*/  ISETP.GT.AND P5, PT, R20, RZ, P1 ;  /* 0x000000ff1400720c */ /* 0x000fe40000fa4270 */
[----:B------:R-:W-:Y:S01]  /*3e40*/  ISETP.GT.AND P2, PT, R21, 0x19, PT ;  /* 0x000000191500780c */ /* 0x000fe20003f44270 */
[----:B------:R1:W-:Y:S01]  /*3e50*/  @P3 STG.E desc[UR16][R24.64], R35 ;  /* 0x0000002318003986 */ /* 0x0003e2000c101910 */
[----:B------:R-:W-:Y:S01]  /*3e60*/  IADD3 R26, P6, R30, UR14, RZ ;  /* 0x0000000e1e1a7c10 */ /* 0x000fe2000ffde0ff */
[----:B0-----:R-:W-:Y:S01]  /*3e70*/  IMAD R33, R36, R3, RZ ;  /* 0x0000000324217224 */ /* 0x001fe200078e02ff */
[----:B------:R-:W-:-:S02]  /*3e80*/  ISETP.GT.AND P3, PT, R20, RZ, P2 ;  /* 0x000000ff1400720c */ /* 0x000fc40001764270 */
[----:B------:R-:W-:Y:S02]  /*3e90*/  IADD3.X R27, R31, UR7, RZ, P6, !PT ;  /* 0x000000071f1b7c10 */ /* 0x000fe4000b7fe4ff */
[----:B------:R-:W-:Y:S02]  /*3ea0*/  IADD3 R28, P6, R56, UR14, RZ ;  /* 0x0000000e381c7c10 */ /* 0x000fe4000ffde0ff */
[----:B------:R-:W-:Y:S01]  /*3eb0*/  ISETP.GT.AND P1, PT, R20, 0x8, P1 ;  /* 0x000000081400780c */ /* 0x000fe20000f24270 */
[----:B------:R-:W-:Y:S01]  /*3ec0*/  @P5 STG.E desc[UR16][R26.64], R33 ;  /* 0x000000211a005986 */ /* 0x000fe2000c101910 */
[----:B------:R-:W-:Y:S01]  /*3ed0*/  IADD3.X R29, R57, UR7, RZ, P6, !PT ;  /* 0x00000007391d7c10 */ /* 0x000fe2000b7fe4ff */
[----:B-1----:R-:W-:Y:S01]  /*3ee0*/  IMAD R35, R38, R3, RZ ;  /* 0x0000000326237224 */ /* 0x002fe200078e02ff */
[----:B------:R-:W-:Y:S02]  /*3ef0*/  IADD3 R22, P5, R30, UR18, RZ ;  /* 0x000000121e167c10 */ /* 0x000fe4000ffbe0ff */
[----:B------:R-:W-:Y:S01]  /*3f00*/  ISETP.GT.AND P2, PT, R20, 0x8, P2 ;  /* 0x000000081400780c */ /* 0x000fe20001744270 */
[----:B------:R0:W-:Y:S01]  /*3f10*/  @P3 STG.E desc[UR16][R28.64], R37 ;  /* 0x000000251c003986 */ /* 0x0001e2000c101910 */
[----:B------:R-:W-:-:S02]  /*3f20*/  IADD3.X R23, R31, UR19, RZ, P5, !PT ;  /* 0x000000131f177c10 */ /* 0x000fc4000affe4ff */
[----:B------:R-:W-:Y:S02]  /*3f30*/  IADD3 R24, P5, R56, UR18, RZ ;  /* 0x0000001238187c10 */ /* 0x000fe4000ffbe0ff */
[----:B------:R-:W-:Y:S01]  /*3f40*/  ISETP.GT.AND P3, PT, R21, 0x20, PT ;  /* 0x000000201500780c */ /* 0x000fe20003f64270 */
[----:B------:R1:W-:Y:S01]  /*3f50*/  @P1 STG.E desc[UR16][R22.64], R35 ;  /* 0x0000002316001986 */ /* 0x0003e2000c101910 */
[----:B------:R-:W-:Y:S02]  /*3f60*/  IADD3.X R25, R57, UR19, RZ, P5, !PT ;  /* 0x0000001339197c10 */ /* 0x000fe4000affe4ff */
[----:B------:R-:W-:Y:S02]  /*3f70*/  ISETP.GT.AND P5, PT, R20, RZ, P3 ;  /* 0x000000ff1400720c */ /* 0x000fe40001fa4270 */
[----:B------:R-:W-:Y:S01]  /*3f80*/  ISETP.GT.AND P1, PT, R21, 0x21, PT ;  /* 0x000000211500780c */ /* 0x000fe20003f24270 */
[----:B------:R2:W-:Y:S01]  /*3f90*/  @P2 STG.E desc[UR16][R24.64], R39 ;  /* 0x0000002718002986 */ /* 0x0005e2000c101910 */
[----:B------:R-:W-:Y:S01]  /*3fa0*/  IADD3 R30, P6, R26, UR14, RZ ;  /* 0x0000000e1a1e7c10 */ /* 0x000fe2000ffde0ff */
[----:B0-----:R-:W-:Y:S01]  /*3fb0*/  IMAD R37, R40, R3, RZ ;  /* 0x0000000328257224 */ /* 0x001fe200078e02ff */
[----:B------:R-:W-:-:S02]  /*3fc0*/  ISETP.GT.AND P2, PT, R20, RZ, P1 ;  /* 0x000000ff1400720c */ /* 0x000fc40000f44270 */
[----:B------:R-:W-:Y:S01]  /*3fd0*/  IADD3.X R31, R27, UR7, RZ, P6, !PT ;  /* 0x000000071b1f7c10 */ /* 0x000fe2000b7fe4ff */
[----:B-1----:R-:W-:Y:S01]  /*3fe0*/  IMAD R35, R42, R3, RZ ;  /* 0x000000032a237224 */ /* 0x002fe200078e02ff */
[----:B------:R-:W-:Y:S02]  /*3ff0*/  IADD3 R32, P6, R28, UR14, RZ ;  /* 0x0000000e1c207c10 */ /* 0x000fe4000ffde0ff */
[----:B------:R-:W-:Y:S01]  /*4000*/  ISETP.GT.AND P3, PT, R20, 0x8, P3 ;  /* 0x000000081400780c */ /* 0x000fe20001f64270 */
[----:B------:R0:W-:Y:S01]  /*4010*/  @P5 STG.E desc[UR16][R30.64], R37 ;  /* 0x000000251e005986 */ /* 0x0001e2000c101910 */
[----:B------:R-:W-:Y:S02]  /*4020*/  IADD3.X R33, R29, UR7, RZ, P6, !PT ;  /* 0x000000071d217c10 */ /* 0x000fe4000b7fe4ff */
[----:B------:R-:W-:Y:S02]  /*4030*/  IADD3 R22, P5, R26, UR18, RZ ;  /* 0x000000121a167c10 */ /* 0x000fe4000ffbe0ff */
[----:B------:R-:W-:Y:S01]  /*4040*/  ISETP.GT.AND P1, PT, R20, 0x8, P1 ;  /* 0x000000081400780c */ /* 0x000fe20000f24270 */
[----:B------:R-:W-:Y:S01]  /*4050*/  @P2 STG.E desc[UR16][R32.64], R41 ;  /* 0x0000002920002986 */ /* 0x000fe2000c101910 */
[----:B------:R-:W-:-:S02]  /*4060*/  IADD3.X R23, R27, UR19, RZ, P5, !PT ;  /* 0x000000131b177c10 */ /* 0x000fc4000affe4ff */
[----:B--2---:R-:W-:Y:S02]  /*4070*/  IADD3 R24, P5, R28, UR18, RZ ;  /* 0x000000121c187c10 */ /* 0x004fe4000ffbe0ff */
[----:B------:R-:W-:Y:S01]  /*4080*/  ISETP.GT.AND P2, PT, R21, 0x28, PT ;  /* 0x000000281500780c */ /* 0x000fe20003f44270 */
[----:B------:R1:W-:Y:S01]  /*4090*/  @P3 STG.E desc[UR16][R22.64], R35 ;  /* 0x0000002316003986 */ /* 0x0003e2000c101910 */
[----:B------:R-:W-:Y:S01]  /*40a0*/  IADD3.X R25, R29, UR19, RZ, P5, !PT ;  /* 0x000000131d197c10 */ /* 0x000fe2000affe4ff */
[----:B0-----:R-:W-:Y:S01]  /*40b0*/  IMAD R37, R44, R3, RZ ;  /* 0x000000032c257224 */ /* 0x001fe200078e02ff */
[----:B------:R-:W-:Y:S02]  /*40c0*/  ISETP.GT.AND P5, PT, R20, RZ, P2 ;  /* 0x000000ff1400720c */ /* 0x000fe400017a4270 */
[----:B------:R-:W-:Y:S01]  /*40d0*/  ISETP.GT.AND P3, PT, R21, 0x29, PT ;  /* 0x000000291500780c */ /* 0x000fe20003f64270 */
[----:B------:R0:W-:Y:S01]  /*40e0*/  @P1 STG.E desc[UR16][R24.64], R43 ;  /* 0x0000002b18001986 */ /* 0x0001e2000c101910 */
[----:B------:R-:W-:-:S02]  /*40f0*/  IADD3 R26, P6, R30, UR14, RZ ;  /* 0x0000000e1e1a7c10 */ /* 0x000fc4000ffde0ff */
[----:B------:R-:W-:Y:S02]  /*4100*/  ISETP.GT.AND P1, PT, R20, RZ, P3 ;  /* 0x000000ff1400720c */ /* 0x000fe40001f24270 */
[----:B------:R-:W-:Y:S01]  /*4110*/  IADD3.X R27, R31, UR7, RZ, P6, !PT ;  /* 0x000000071f1b7c10 */ /* 0x000fe2000b7fe4ff */
[----:B-1----:R-:W-:Y:S01]  /*4120*/  IMAD R35, R46, R3, RZ ;  /* 0x000000032e237224 */ /* 0x002fe200078e02ff */
[----:B------:R-:W-:Y:S02]  /*4130*/  IADD3 R28, P6, R32, UR14, RZ ;  /* 0x0000000e201c7c10 */ /* 0x000fe4000ffde0ff */
[----:B------:R-:W-:Y:S01]  /*4140*/  ISETP.GT.AND P2, PT, R20, 0x8, P2 ;  /* 0x000000081400780c */ /* 0x000fe20001744270 */
[----:B------:R1:W-:Y:S01]  /*4150*/  @P5 STG.E desc[UR16][R26.64], R37 ;  /* 0x000000251a005986 */ /* 0x0003e2000c101910 */
[----:B------:R-:W-:Y:S02]  /*4160*/  IADD3 R22, P5, R30, UR18, RZ ;  /* 0x000000121e167c10 */ /* 0x000fe4000ffbe0ff */
[----:B------:R-:W-:-:S02]  /*4170*/  IADD3.X R29, R33, UR7, RZ, P6, !PT ;  /* 0x00000007211d7c10 */ /* 0x000fc4000b7fe4ff */
[----:B------:R-:W-:Y:S02]  /*4180*/  ISETP.GT.AND P3, PT, R20, 0x8, P3 ;  /* 0x000000081400780c */ /* 0x000fe40001f64270 */
[----:B------:R-:W-:Y:S01]  /*4190*/  IADD3.X R23, R31, UR19, RZ, P5, !PT ;  /* 0x000000131f177c10 */ /* 0x000fe2000affe4ff */
[----:B------:R-:W-:Y:S01]  /*41a0*/  @P1 STG.E desc[UR16][R28.64], R45 ;  /* 0x0000002d1c001986 */ /* 0x000fe2000c101910 */
[----:B0-----:R-:W-:Y:S02]  /*41b0*/  IADD3 R24, P5, R32, UR18, RZ ;  /* 0x0000001220187c10 */ /* 0x001fe4000ffbe0ff */
[----:B------:R-:W-:Y:S01]  /*41c0*/  ISETP.GT.AND P1, PT, R21, 0x30, PT ;  /* 0x000000301500780c */ /* 0x000fe20003f24270 */
[----:B------:R0:W-:Y:S01]  /*41d0*/  @P2 STG.E desc[UR16][R22.64], R35 ;  /* 0x0000002316002986 */ /* 0x0001e2000c101910 */
[----:B------:R-:W-:Y:S01]  /*41e0*/  IADD3.X R25, R33, UR19, RZ, P5, !PT ;  /* 0x0000001321197c10 */ /* 0x000fe2000affe4ff */
[----:B-1----:R-:W-:Y:S01]  /*41f0*/  IMAD R37, R48, R3, RZ ;  /* 0x0000000330257224 */ /* 0x002fe200078e02ff */
[----:B------:R-:W-:-:S02]  /*4200*/  ISETP.GT.AND P2, PT, R21, 0x31, PT ;  /* 0x000000311500780c */ /* 0x000fc40003f44270 */
[----:B------:R-:W-:Y:S01]  /*4210*/  ISETP.GT.AND P5, PT, R20, RZ, P1 ;  /* 0x000000ff1400720c */ /* 0x000fe20000fa4270 */
[----:B------:R1:W-:Y:S01]  /*4220*/  @P3 STG.E desc[UR16][R24.64], R47 ;  /* 0x0000002f18003986 */ /* 0x0003e2000c101910 */
[----:B------:R-:W-:Y:S02]  /*4230*/  IADD3 R30, P6, R26, UR14, RZ ;  /* 0x0000000e1a1e7c10 */ /* 0x000fe4000ffde0ff */
[----:B------:R-:W-:Y:S02]  /*4240*/  ISETP.GT.AND P3, PT, R20, RZ, P2 ;  /* 0x000000ff1400720c */ /* 0x000fe40001764270 */
[----:B------:R-:W-:Y:S01]  /*4250*/  IADD3.X R31, R27, UR7, RZ, P6, !PT ;  /* 0x000000071b1f7c10 */ /* 0x000fe2000b7fe4ff */
[----:B0-----:R-:W-:Y:S01]  /*4260*/  IMAD R35, R50, R3, RZ ;  /* 0x0000000332237224 */ /* 0x001fe200078e02ff */
[----:B------:R-:W-:Y:S02]  /*4270*/  IADD3 R32, P6, R28, UR14, RZ ;  /* 0x0000000e1c207c10 */ /* 0x000fe4000ffde0ff */
[----:B------:R-:W-:-:S02]  /*4280*/  ISETP.GT.AND P1, PT, R20, 0x8, P1 ;  /* 0x000000081400780c */ /* 0x000fc40000f24270 */
[----:B------:R-:W-:Y:S01]  /*4290*/  IADD3.X R33, R29, UR7, RZ, P6, !PT ;  /* 0x000000071d217c10 */ /* 0x000fe2000b7fe4ff */
[----:B------:R-:W-:Y:S01]  /*42a0*/  @P5 STG.E desc[UR16][R30.64], R37 ;  /* 0x000000251e005986 */ /* 0x000fe2000c101910 */
[----:B------:R-:W-:Y:S02]  /*42b0*/  ISETP.GT.AND P5, PT, R20, 0x8, P2 ;  /* 0x000000081400780c */ /* 0x000fe400017a4270 */
[----:B------:R-:W-:Y:S01]  /*42c0*/  IADD3 R22, P2, R26, UR18, RZ ;  /* 0x000000121a167c10 */ /* 0x000fe2000ff5e0ff */
[----:B------:R-:W-:Y:S01]  /*42d0*/  @P3 STG.E desc[UR16][R32.64], R49 ;  /* 0x0000003120003986 */ /* 0x000fe2000c101910 */
[----:B-1----:R-:W-:Y:S02]  /*42e0*/  IADD3 R24, P3, R28, UR18, RZ ;  /* 0x000000121c187c10 */ /* 0x002fe4000ff7e0ff */
[----:B------:R-:W-:Y:S02]  /*42f0*/  IADD3.X R23, R27, UR19, RZ, P2, !PT ;  /* 0x000000131b177c10 */ /* 0x000fe400097fe4ff */
[----:B------:R-:W-:-:S02]  /*4300*/  IADD3.X R25, R29, UR19, RZ, P3, !PT ;  /* 0x000000131d197c10 */ /* 0x000fc40009ffe4ff */
[C---:B------:R-:W-:Y:S01]  /*4310*/  ISETP.GT.AND P3, PT, R21.reuse, 0x38, PT ;  /* 0x000000381500780c */ /* 0x040fe20003f64270 */
[----:B------:R0:W-:Y:S01]  /*4320*/  @P1 STG.E desc[UR16][R22.64], R35 ;  /* 0x0000002316001986 */ /* 0x0001e2000c101910 */
[----:B------:R-:W-:Y:S02]  /*4330*/  IADD3 R26, P6, R30, UR14, RZ ;  /* 0x0000000e1e1a7c10 */ /* 0x000fe4000ffde0ff */
[----:B------:R-:W-:Y:S01]  /*4340*/  ISETP.GT.AND P2, PT, R21, 0x39, PT ;  /* 0x000000391500780c */ /* 0x000fe20003f44270 */
[----:B------:R1:W-:Y:S01]  /*4350*/  @P5 STG.E desc[UR16][R24.64], R51 ;  /* 0x0000003318005986 */ /* 0x0003e2000c101910 */
[----:B------:R-:W-:Y:S02]  /*4360*/  IADD3 R28, P1, R32, UR14, RZ ;  /* 0x0000000e201c7c10 */ /* 0x000fe4000ff3e0ff */
[----:B------:R-:W-:Y:S02]  /*4370*/  ISETP.GT.AND P5, PT, R20, RZ, P3 ;  /* 0x000000ff1400720c */ /* 0x000fe40001fa4270 */
[----:B------:R-:W-:-:S02]  /*4380*/  IADD3.X R27, R31, UR7, RZ, P6, !PT ;  /* 0x000000071f1b7c10 */ /* 0x000fc4000b7fe4ff */
[----:B------:R-:W-:Y:S01]  /*4390*/  ISETP.GT.AND P6, PT, R20, RZ, P2 ;  /* 0x000000ff1400720c */ /* 0x000fe200017c4270 */
[-C--:B0-----:R-:W-:Y:S01]  /*43a0*/  IMAD R23, R52, R3.reuse, RZ ;  /* 0x0000000334177224 */ /* 0x081fe200078e02ff */
[----:B------:R-:W-:Y:S02]  /*43b0*/  IADD3.X R29, R33, UR7, RZ, P1, !PT ;  /* 0x00000007211d7c10 */ /* 0x000fe40008ffe4ff */
[----:B------:R-:W-:Y:S01]  /*43c0*/  ISETP.GT.AND P3, PT, R20, 0x8, P3 ;  /* 0x000000081400780c */ /* 0x000fe20001f64270 */
[----:B-1----:R-:W-:Y:S01]  /*43d0*/  IMAD R25, R54, R3, RZ ;  /* 0x0000000336197224 */ /* 0x002fe200078e02ff */
[----:B------:R-:W-:Y:S02]  /*43e0*/  IADD3 R30, P1, R30, UR18, RZ ;  /* 0x000000121e1e7c10 */ /* 0x000fe4000ff3e0ff */
[----:B------:R-:W-:Y:S01]  /*43f0*/  ISETP.GT.AND P2, PT, R20, 0x8, P2 ;  /* 0x000000081400780c */ /* 0x000fe20001744270 */
[----:B------:R0:W-:Y:S01]  /*4400*/  @P5 STG.E desc[UR16][R26.64], R23 ;  /* 0x000000171a005986 */ /* 0x0001e2000c101910 */
[----:B------:R-:W-:-:S02]  /*4410*/  IADD3.X R31, R31, UR19, RZ, P1, !PT ;  /* 0x000000131f1f7c10 */ /* 0x000fc40008ffe4ff */
[----:B------:R-:W-:Y:S01]  /*4420*/  IADD3 R20, P1, R32, UR18, RZ ;  /* 0x0000001220147c10 */ /* 0x000fe2000ff3e0ff */
[----:B------:R0:W-:Y:S03]  /*4430*/  @P6 STG.E desc[UR16][R28.64], R53 ;  /* 0x000000351c006986 */ /* 0x0001e6000c101910 */
[----:B------:R-:W-:Y:S01]  /*4440*/  IADD3.X R21, R33, UR19, RZ, P1, !PT ;  /* 0x0000001321157c10 */ /* 0x000fe20008ffe4ff */
[----:B------:R0:W-:Y:S04]  /*4450*/  @P3 STG.E desc[UR16][R30.64], R25 ;  /* 0x000000191e003986 */ /* 0x0001e8000c101910 */
[----:B------:R0:W-:Y:S04]  /*4460*/  @P2 STG.E desc[UR16][R20.64], R55 ;  /* 0x0000003714002986 */ /* 0x0001e8000c101910 */
.L_x_90:
[----:B------:R-:W-:Y:S05]  /*4470*/  BSYNC B0 ;  /* 0x0000000000007941 */ /* 0x000fea0003800000 */
.L_x_26:
[----:B------:R-:W-:Y:S01]  /*4480*/  IADD3 R4, P1, R4, UR34, RZ ;  /* 0x0000002204047c10 */ /* 0x000fe2000ff3e0ff */
[----:B------:R-:W-:Y:S01]  /*4490*/  ULDC.64 UR8, c[0x0][0x750] ;  /* 0x0001d40000087ab9 */ /* 0x000fe20000000a00 */
[----:B0-----:R-:W-:Y:S01]  /*44a0*/  PRMT R20, RZ, 0x7610, R20 ;  /* 0x00007610ff147816 */ /* 0x001fe20000000014 */
[----:B------:R-:W-:Y:S01]  /*44b0*/  IMAD.MOV.U32 R60, RZ, RZ, -0x1 ;  /* 0xffffffffff3c7424 */ /* 0x000fe200078e00ff */
[----:B------:R-:W-:Y:S01]  /*44c0*/  IADD3.X R5, R5, UR4, RZ, P1, !PT ;  /* 0x0000000405057c10 */ /* 0x000fe20008ffe4ff */
[----:B------:R-:W-:Y:S01]  /*44d0*/  IMAD.MOV.U32 R22, RZ, RZ, -0x1 ;  /* 0xffffffffff167424 */ /* 0x000fe200078e00ff */
[----:B------:R-:W-:-:S04]  /*44e0*/  ISETP.GE.U32.AND P1, PT, R4, UR8, PT ;  /* 0x0000000804007c0c */ /* 0x000fc8000bf26070 */
[----:B------:R-:W-:-:S13]  /*44f0*/  ISETP.GE.U32.AND.EX P1, PT, R5, UR9, PT, P1 ;  /* 0x0000000905007c0c */ /* 0x000fda000bf26110 */
[----:B------:R-:W-:Y:S05]  /*4500*/  @P1 BRA `(.L_x_91) ;  /* 0x0000000400501947 */ /* 0x000fea0003800000 */
[----:B---3--:R-:W0:Y:S01]  /*4510*/  LDC.64 R26, c[0x0][0x728] ;  /* 0x0001ca00ff1a7b82 */ /* 0x008e220000000a00 */
[----:B------:R-:W3:Y:S01]  /*4520*/  S2R R31, SR_CTAID.X ;  /* 0x00000000001f7919 */ /* 0x000ee20000002500 */
[----:B------:R-:W-:Y:S02]  /*4530*/  IMAD.MOV.U32 R24, RZ, RZ, R4 ;  /* 0x000000ffff187224 */ /* 0x000fe400078e0004 */
[----:B------:R-:W-:Y:S01]  /*4540*/  IMAD.MOV.U32 R25, RZ, RZ, R5 ;  /* 0x000000ffff197224 */ /* 0x000fe200078e0005 */
[----:B------:R-:W0:Y:S03]  /*4550*/  S2R R34, SR_CTAID.Y ;  /* 0x0000000000227919 */ /* 0x000e260000002600 */
[----:B------:R-:W1:Y:S08]  /*4560*/  LDC R30, c[0x0][0x730] ;  /* 0x0001cc00ff1e7b82 */ /* 0x000e700000000800 */
[----:B------:R-:W1:Y:S01]  /*4570*/  LDC.64 R32, c[0x0][0x720] ;  /* 0x0001c800ff207b82 */ /* 0x000e620000000a00 */
[----:B0-----:R-:W-:-:S04]  /*4580*/  ISETP.NE.U32.AND P1, PT, R26, RZ, PT ;  /* 0x000000ff1a00720c */ /* 0x001fc80003f25070 */
[----:B------:R-:W-:-:S13]  /*4590*/  ISETP.NE.AND.EX P1, PT, R27, RZ, PT, P1 ;  /* 0x000000ff1b00720c */ /* 0x000fda0003f25310 */
[----:B-1-3--:R-:W-:Y:S05]  /*45a0*/  @!P1 BRA `(.L_x_92) ;  /* 0x0000000000289947 */ /* 0x00afea0003800000 */
[----:B------:R-:W0:Y:S02]  /*45b0*/  LDC R19, c[0x0][0x734] ;  /* 0x0001cd00ff137b82 */ /* 0x000e240000000800 */
[----:B0-----:R-:W-:-:S05]  /*45c0*/  IADD3 R19, P1, R4, R19, RZ ;  /* 0x0000001304137210 */ /* 0x001fca0007f3e0ff */
[----:B----4-:R-:W-:-:S04]  /*45d0*/  IMAD.X R29, RZ, RZ, R5, P1 ;  /* 0x000000ffff1d7224 */ /* 0x010fc800008e0605 */
[----:B------:R-:W-:-:S04]  /*45e0*/  IMAD.WIDE.U32 R20, R29, R26, RZ ;  /* 0x0000001a1d147225 */ /* 0x000fc800078e00ff */
[----:B------:R-:W-:-:S04]  /*45f0*/  IMAD.WIDE.U32 R22, P1, R19, R27, R20 ;  /* 0x0000001b13167225 */ /* 0x000fc80007820014 */
[----:B------:R-:W-:-:S04]  /*4600*/  IMAD.WIDE.U32 R20, R19, R26, RZ ;  /* 0x0000001a13147225 */ /* 0x000fc800078e00ff */
[----:B------:R-:W-:Y:S01]  /*4610*/  IMAD.X R25, RZ, RZ, RZ, P1 ;  /* 0x000000ffff197224 */ /* 0x000fe200008e06ff */
[----:B------:R-:W-:Y:S01]  /*4620*/  IADD3 RZ, P1, R21, R22, RZ ;  /* 0x0000001615ff7210 */ /* 0x000fe20007f3e0ff */
[----:B------:R-:W-:-:S04]  /*4630*/  IMAD.MOV.U32 R24, RZ, RZ, R23 ;  /* 0x000000ffff187224 */ /* 0x000fc800078e0017 */
[----:B------:R-:W-:-:S08]  /*4640*/  IMAD.WIDE.U32.X R24, R29, R27, R24, P1 ;  /* 0x0000001b1d187225 */ /* 0x000fd000008e0418 */
.L_x_92:
[-CC-:B----4-:R-:W-:Y:S01]  /*4650*/  SHF.R.U64 R28, R24, R30.reuse, R25.reuse ;  /* 0x0000001e181c7219 */ /* 0x190fe20000001219 */
[----:B------:R-:W0:Y:S01]  /*4660*/  LDC.64 R38, c[0x0][0x740] ;  /* 0x0001d000ff267b82 */ /* 0x000e220000000a00 */
[----:B------:R-:W-:Y:S01]  /*4670*/  SHF.R.U32.HI R19, RZ, R30, R25 ;  /* 0x0000001eff137219 */ /* 0x000fe20000011619 */
[----:B------:R-:W-:Y:S01]  /*4680*/  ULDC UR8, c[0x0][0x150] ;  /* 0x0000540000087ab9 */ /* 0x000fe20000000800 */
[----:B------:R-:W-:Y:S02]  /*4690*/  IADD3 R23, P1, RZ, -R28, RZ ;  /* 0x8000001cff177210 */ /* 0x000fe40007f3e0ff */
[----:B------:R-:W-:-:S03]  /*46a0*/  I2FP.F32.U32 R25, R31 ;  /* 0x0000001f00197245 */ /* 0x000fc60000201000 */
[----:B------:R-:W1:Y:S01]  /*46b0*/  LDC R24, c[0x0][0x718] ;  /* 0x0001c600ff187b82 */ /* 0x000e620000000800 */
[----:B------:R-:W-:Y:S02]  /*46c0*/  IMAD.X R19, RZ, RZ, ~R19, P1 ;  /* 0x000000ffff137224 */ /* 0x000fe400008e0e13 */
[----:B------:R-:W-:Y:S01]  /*46d0*/  FMUL R25, R25, UR8 ;  /* 0x0000000819197c20 */ /* 0x000fe20008400000 */
[----:B------:R-:W-:Y:S01]  /*46e0*/  IMAD.WIDE.U32 R20, R23, R32, R4 ;  /* 0x0000002017147225 */ /* 0x000fe200078e0004 */
[----:B------:R-:W-:-:S03]  /*46f0*/  ULDC UR8, c[0x0][0x154] ;  /* 0x0000550000087ab9 */ /* 0x000fc60000000800 */
[----:B------:R-:W-:Y:S01]  /*4700*/  IMAD R22, R19, R32, RZ ;  /* 0x0000002013167224 */ /* 0x000fe200078e02ff */
[----:B------:R-:W3:Y:S01]  /*4710*/  LDC R30, c[0x0][0x708] ;  /* 0x0001c200ff1e7b82 */ /* 0x000ee20000000800 */
[----:B------:R-:W4:Y:S02]  /*4720*/  F2I.U32.TRUNC.NTZ R25, R25 ;  /* 0x0000001900197305 */ /* 0x000f24000020f000 */
[----:B------:R-:W-:-:S04]  /*4730*/  IMAD R19, R23, R33, R22 ;  /* 0x0000002117137224 */ /* 0x000fc800078e0216 */
[----:B------:R-:W-:Y:S01]  /*4740*/  IMAD.IADD R19, R21, 0x1, R19 ;  /* 0x0000000115137824 */ /* 0x000fe200078e0213 */
[----:B------:R-:W2:Y:S01]  /*4750*/  LDC R27, c[0x0][0x758] ;  /* 0x0001d600ff1b7b82 */ /* 0x000ea20000000800 */
[----:B------:R-:W-:Y:S02]  /*4760*/  I2FP.F32.U32 R21, R34 ;  /* 0x0000002200157245 */ /* 0x000fe40000201000 */
[----:B0-----:R-:W-:-:S03]  /*4770*/  ISETP.NE.U32.AND P1, PT, R38, RZ, PT ;  /* 0x000000ff2600720c */ /* 0x001fc60003f25070 */
[----:B------:R-:W-:Y:S01]  /*4780*/  FMUL R23, R21, UR8 ;  /* 0x0000000815177c20 */ /* 0x000fe20008400000 */
[----:B------:R-:W-:Y:S01]  /*4790*/  ISETP.NE.AND.EX P1, PT, R39, RZ, PT, P1 ;  /* 0x000000ff2700720c */ /* 0x000fe20003f25310 */
[----:B------:R-:W0:Y:S01]  /*47a0*/  LDC R22, c[0x0][0x144] ;  /* 0x00005100ff167b82 */ /* 0x000e220000000800 */
[-CC-:B-1----:R-:W-:Y:S01]  /*47b0*/  SHF.R.U64 R26, R20, R24.reuse, R19.reuse ;  /* 0x00000018141a7219 */ /* 0x182fe20000001213 */
[----:B------:R1:W0:Y:S01]  /*47c0*/  F2I.U32.TRUNC.NTZ R32, R23 ;  /* 0x0000001700207305 */ /* 0x000222000020f000 */
[----:B------:R-:W-:Y:S01]  /*47d0*/  SHF.R.U32.HI R19, RZ, R24, R19 ;  /* 0x00000018ff137219 */ /* 0x000fe20000011613 */
[----:B----4-:R-:W-:-:S04]  /*47e0*/  IMAD.MOV R25, RZ, RZ, -R25 ;  /* 0x000000ffff197224 */ /* 0x010fc800078e0a19 */
[----:B------:R-:W4:Y:S01]  /*47f0*/  LDC R33, c[0x0][0x148] ;  /* 0x00005200ff217b82 */ /* 0x000f220000000800 */
[-CC-:B---3--:R-:W-:Y:S02]  /*4800*/  SHF.R.U64 R29, R26, R30.reuse, R19.reuse ;  /* 0x0000001e1a1d7219 */ /* 0x188fe40000001213 */
[----:B------:R-:W-:-:S05]  /*4810*/  SHF.R.U32.HI R20, RZ, R30, R19 ;  /* 0x0000001eff147219 */ /* 0x000fca0000011613 */
[----:B------:R-:W3:Y:S01]  /*4820*/  LDC R35, c[0x0][0x700] ;  /* 0x0001c000ff237b82 */ /* 0x000ee20000000800 */
[-CC-:B--2---:R-:W-:Y:S02]  /*4830*/  SHF.R.U64 R30, R29, R27.reuse, R20.reuse ;  /* 0x0000001b1d1e7219 */ /* 0x184fe40000001214 */
[----:B------:R-:W-:-:S03]  /*4840*/  SHF.R.U32.HI R21, RZ, R27, R20 ;  /* 0x0000001bff157219 */ /* 0x000fc60000011614 */
[----:B------:R-:W-:Y:S02]  /*4850*/  IMAD.MOV.U32 R20, RZ, RZ, R30 ;  /* 0x000000ffff147224 */ /* 0x000fe400078e001e */
[----:B------:R-:W2:Y:S01]  /*4860*/  LDC R37, c[0x0][0x748] ;  /* 0x0001d200ff257b82 */ /* 0x000ea20000000800 */
[----:B0-----:R-:W-:-:S07]  /*4870*/  IMAD R36, R22, R25, R31 ;  /* 0x0000001916247224 */ /* 0x001fce00078e021f */
[----:B------:R-:W0:Y:S08]  /*4880*/  LDC R40, c[0x0][0x738] ;  /* 0x0001ce00ff287b82 */ /* 0x000e300000000800 */
[----:B------:R-:W0:Y:S01]  /*4890*/  LDC R41, c[0x0][0x710] ;  /* 0x0001c400ff297b82 */ /* 0x000e220000000800 */
[----:B-1--4-:R-:W-:Y:S05]  /*48a0*/  @!P1 BRA `(.L_x_93) ;  /* 0x0000000000289947 */ /* 0x012fea0003800000 */
[----:B------:R-:W1:Y:S02]  /*48b0*/  LDC R19, c[0x0][0x74c] ;  /* 0x0001d300ff137b82 */ /* 0x000e640000000800 */
[----:B-1----:R-:W-:-:S05]  /*48c0*/  IADD3 R19, P1, R30, R19, RZ ;  /* 0x000000131e137210 */ /* 0x002fca0007f3e0ff */
        /* <DEDUP_REMOVED lines=8> */
.L_x_93:
[----:B--2---:R-:W-:Y:S01]  /*4950*/  SHF.R.U64 R20, R20, R37, R21 ;  /* 0x0000002514147219 */ /* 0x004fe20000001215 */
[----:B---3--:R-:W-:Y:S01]  /*4960*/  VIADD R23, R35, 0xffffffff ;  /* 0xffffffff23177836 */ /* 0x008fe20000000000 */
[----:B------:R-:W-:Y:S01]  /*4970*/  LOP3.LUT R19, R29, R14, RZ, 0xc0, !PT ;  /* 0x0000000e1d137212 */ /* 0x000fe200078ec0ff */
[----:B------:R-:W-:Y:S02]  /*4980*/  IMAD.MOV R32, RZ, RZ, -R32 ;  /* 0x000000ffff207224 */ /* 0x000fe400078e0a20 */
[----:B------:R-:W-:Y:S01]  /*4990*/  IMAD.MOV R21, RZ, RZ, -R20 ;  /* 0x000000ffff157224 */ /* 0x000fe200078e0a14 */
[----:B------:R-:W-:Y:S01]  /*49a0*/  LOP3.LUT R23, R26, R23, RZ, 0xc0, !PT ;  /* 0x000000171a177212 */ /* 0x000fe200078ec0ff */
[----:B------:R-:W-:Y:S02]  /*49b0*/  IMAD R19, R8, R20, R19 ;  /* 0x0000001408137224 */ /* 0x000fe400078e0213 */
[----:B------:R-:W-:Y:S02]  /*49c0*/  @P4 IMAD R36, R33, R32, R34 ;  /* 0x0000002021244224 */ /* 0x000fe400078e0222 */
[----:B0-----:R-:W-:-:S02]  /*49d0*/  IMAD R20, R21, R40, R30 ;  /* 0x0000002815147224 */ /* 0x001fc400078e021e */
[----:B------:R-:W-:Y:S02]  /*49e0*/  IMAD R19, R19, R41, R36 ;  /* 0x0000002913137224 */ /* 0x000fe400078e0224 */
[----:B------:R-:W-:Y:S02]  /*49f0*/  IMAD R22, R20, R35, R23 ;  /* 0x0000002314167224 */ /* 0x000fe400078e0217 */
[----:B------:R-:W-:-:S03]  /*4a00*/  IMAD.MOV.U32 R21, RZ, RZ, 0x1 ;  /* 0x00000001ff157424 */ /* 0x000fc600078e00ff */
[----:B------:R-:W-:Y:S02]  /*4a10*/  SEL R60, R22, R19, !P4 ;  /* 0x00000013163c7207 */ /* 0x000fe40006000000 */
[----:B------:R-:W-:Y:S01]  /*4a20*/  SEL R19, R19, R22, !P4 ;  /* 0x0000001613137207 */ /* 0x000fe20006000000 */
[----:B------:R-:W-:Y:S01]  /*4a30*/  IMAD.MOV.U32 R22, RZ, RZ, R28 ;  /* 0x000000ffff167224 */ /* 0x000fe200078e001c */
[----:B------:R-:W-:-:S07]  /*4a40*/  PRMT R20, R21, 0x7610, R20 ;  /* 0x0000761015147816 */ /* 0x000fce0000000014 */
.L_x_91:
[----:B------:R-:W-:-:S13]  /*4a50*/  LOP3.LUT P1, RZ, R20, 0xff, RZ, 0xc0, !PT ;  /* 0x000000ff14ff7812 */ /* 0x000fda000782c0ff */
[----:B------:R-:W-:Y:S05]  /*4a60*/  @P1 BRA `(.L_x_94) ;  /* 0xffffffcc00441947 */ /* 0x000fea000383ffff */
[----:B------:R-:W-:Y:S05]  /*4a70*/  EXIT ;  /* 0x000000000000794d */ /* 0x000fea0003800000 */
.L_x_8:
        /* <DEDUP_REMOVED lines=26> */
.L_x_96:
[----:B------:R-:W0:Y:S01]  /*4c20*/  LDC.64 R28, c[0x0][0x740] ;  /* 0x0001d000ff1c7b82 */ /* 0x000e220000000a00 */
[-CC-:B------:R-:W-:Y:S01]  /*4c30*/  SHF.R.U64 R20, R16, R2.reuse, R17.reuse ;  /* 0x0000000210147219 */ /* 0x180fe20000001211 */
[----:B------:R-:W-:Y:S01]  /*4c40*/  IMAD.MOV.U32 R26, RZ, RZ, 0x1 ;  /* 0x00000001ff1a7424 */ /* 0x000fe200078e00ff */
[----:B------:R-:W-:Y:S02]  /*4c50*/  SHF.R.U32.HI R2, RZ, R2, R17 ;  /* 0x00000002ff027219 */ /* 0x000fe40000011611 */
[----:B------:R-:W-:-:S03]  /*4c60*/  IADD3 R15, P0, RZ, -R20, RZ ;  /* 0x80000014ff0f7210 */ /* 0x000fc60007f1e0ff */
[----:B------:R-:W1:Y:S02]  /*4c70*/  LDC R14, c[0x0][0x718] ;  /* 0x0001c600ff0e7b82 */ /* 0x000e640000000800 */
[----:B------:R-:W-:-:S04]  /*4c80*/  IMAD.X R11, RZ, RZ, ~R2, P0 ;  /* 0x000000ffff0b7224 */ /* 0x000fc800000e0e02 */
[-C--:B------:R-:W-:Y:S02]  /*4c90*/  IMAD R2, R11, R24.reuse, RZ ;  /* 0x000000180b027224 */ /* 0x080fe400078e02ff */
[----:B------:R-:W2:Y:S01]  /*4ca0*/  LDC R16, c[0x0][0x708] ;  /* 0x0001c200ff107b82 */ /* 0x000ea20000000800 */
[----:B------:R-:W-:-:S04]  /*4cb0*/  IMAD.WIDE.U32 R10, R15, R24, R4 ;  /* 0x000000180f0a7225 */ /* 0x000fc800078e0004 */
[----:B------:R-:W-:-:S03]  /*4cc0*/  IMAD R15, R15, R25, R2 ;  /* 0x000000190f0f7224 */ /* 0x000fc600078e0202 */
[----:B------:R-:W3:Y:S01]  /*4cd0*/  LDC R27, c[0x0][0x758] ;  /* 0x0001d600ff1b7b82 */ /* 0x000ee20000000800 */
[----:B------:R-:W-:Y:S01]  /*4ce0*/  IMAD.IADD R11, R11, 0x1, R15 ;  /* 0x000000010b0b7824 */ /* 0x000fe200078e020f */
[----:B0-----:R-:W-:-:S04]  /*4cf0*/  ISETP.NE.U32.AND P0, PT, R28, RZ, PT ;  /* 0x000000ff1c00720c */ /* 0x001fc80003f05070 */
[----:B------:R-:W-:Y:S02]  /*4d00*/  ISETP.NE.AND.EX P0, PT, R29, RZ, PT, P0 ;  /* 0x000000ff1d00720c */ /* 0x000fe40003f05300 */
[----:B------:R-:W0:Y:S01]  /*4d10*/  LDC R18, c[0x0][0x700] ;  /* 0x0001c000ff127b82 */ /* 0x000e220000000800 */
[-CC-:B-1----:R-:W-:Y:S01]  /*4d20*/  SHF.R.U64 R12, R10, R14.reuse, R11.reuse ;  /* 0x0000000e0a0c7219 */ /* 0x182fe2000000120b */
[----:B------:R-:W-:Y:S01]  /*4d30*/  IMAD.MOV.U32 R10, RZ, RZ, -0x1 ;  /* 0xffffffffff0a7424 */ /* 0x000fe200078e00ff */
[----:B------:R-:W-:-:S05]  /*4d40*/  SHF.R.U32.HI R11, RZ, R14, R11 ;  /* 0x0000000eff0b7219 */ /* 0x000fca000001160b */
[----:B------:R-:W1:Y:S01]  /*4d50*/  LDC R22, c[0x0][0x748] ;  /* 0x0001d200ff167b82 */ /* 0x000e620000000800 */
[-CC-:B--2---:R-:W-:Y:S02]  /*4d60*/  SHF.R.U64 R21, R12, R16.reuse, R11.reuse ;  /* 0x000000100c157219 */ /* 0x184fe4000000120b */
[----:B------:R-:W-:-:S05]  /*4d70*/  SHF.R.U32.HI R2, RZ, R16, R11 ;  /* 0x00000010ff027219 */ /* 0x000fca000001160b */
[----:B------:R-:W2:Y:S01]  /*4d80*/  LDC R24, c[0x0][0x738] ;  /* 0x0001ce00ff187b82 */ /* 0x000ea20000000800 */
[-C--:B---3--:R-:W-:Y:S02]  /*4d90*/  SHF.L.U32 R10, R10, R27.reuse, RZ ;  /* 0x0000001b0a0a7219 */ /* 0x088fe400000006ff */
[-CC-:B------:R-:W-:Y:S02]  /*4da0*/  SHF.R.U64 R25, R21, R27.reuse, R2.reuse ;  /* 0x0000001b15197219 */ /* 0x180fe40000001202 */
[----:B------:R-:W-:Y:S02]  /*4db0*/  LOP3.LUT R30, RZ, R10, RZ, 0x33, !PT ;  /* 0x0000000aff1e7212 */ /* 0x000fe400078e33ff */
[----:B------:R-:W-:Y:S01]  /*4dc0*/  SHF.R.U32.HI R11, RZ, R27, R2 ;  /* 0x0000001bff0b7219 */ /* 0x000fe20000011602 */
[----:B------:R-:W3:Y:S01]  /*4dd0*/  LDC R31, c[0x0][0x710] ;  /* 0x0001c400ff1f7b82 */ /* 0x000ee20000000800 */
[----:B------:R-:W-:Y:S01]  /*4de0*/  IMAD.MOV.U32 R10, RZ, RZ, R25 ;  /* 0x000000ffff0a7224 */ /* 0x000fe200078e0019 */
[----:B------:R-:W-:Y:S06]  /*4df0*/  @!P0 BRA `(.L_x_97) ;  /* 0x0000000000288947 */ /* 0x000fec0003800000 */
        /* <DEDUP_REMOVED lines=10> */
.L_x_97:
[----:B-1----:R-:W-:Y:S01]  /*4ea0*/  SHF.R.U64 R7, R10, R22, R11 ;  /* 0x000000160a077219 */ /* 0x002fe2000000120b */
[----:B0-----:R-:W-:Y:S01]  /*4eb0*/  VIADD R11, R18, 0xffffffff ;  /* 0xffffffff120b7836 */ /* 0x001fe20000000000 */
[----:B------:R-:W-:Y:S01]  /*4ec0*/  SHF.L.U32 R26, R26, R27, RZ ;  /* 0x0000001b1a1a7219 */ /* 0x000fe200000006ff */
[----:B------:R-:W-:Y:S01]  /*4ed0*/  @P4 IMAD R9, R13, R23, R6 ;  /* 0x000000170d094224 */ /* 0x000fe200078e0206 */
[----:B------:R-:W-:Y:S01]  /*4ee0*/  LOP3.LUT R2, R21, R30, RZ, 0xc0, !PT ;  /* 0x0000001e15027212 */ /* 0x000fe200078ec0ff */
[----:B------:R-:W-:Y:S02]  /*4ef0*/  IMAD.MOV R10, RZ, RZ, -R7 ;  /* 0x000000ffff0a7224 */ /* 0x000fe400078e0a07 */
[----:B------:R-:W-:Y:S02]  /*4f00*/  IMAD.MOV.U32 R16, RZ, RZ, R20 ;  /* 0x000000ffff107224 */ /* 0x000fe400078e0014 */
[----:B------:R-:W-:Y:S01]  /*4f10*/  IMAD R6, R26, R7, R2 ;  /* 0x000000071a067224 */ /* 0x000fe200078e0202 */
[----:B------:R-:W-:Y:S01]  /*4f20*/  LOP3.LUT R7, R12, R11, RZ, 0xc0, !PT ;  /* 0x0000000b0c077212 */ /* 0x000fe200078ec0ff */
[----:B--2---:R-:W-:-:S02]  /*4f30*/  IMAD R2, R10, R24, R25 ;  /* 0x000000180a027224 */ /* 0x004fc400078e0219 */
[----:B---3--:R-:W-:Y:S02]  /*4f40*/  IMAD R9, R6, R31, R9 ;  /* 0x0000001f06097224 */ /* 0x008fe400078e0209 */
[----:B------:R-:W-:Y:S02]  /*4f50*/  IMAD.MOV.U32 R10, RZ, RZ, 0x1 ;  /* 0x00000001ff0a7424 */ /* 0x000fe400078e00ff */
[----:B------:R-:W-:-:S03]  /*4f60*/  IMAD R6, R2, R18, R7 ;  /* 0x0000001202067224 */ /* 0x000fc600078e0207 */
[----:B------:R-:W-:Y:S02]  /*4f70*/  PRMT R2, R10, 0x7610, R2 ;  /* 0x000076100a027816 */ /* 0x000fe40000000002 */
[----:B------:R-:W-:Y:S02]  /*4f80*/  SEL R18, R6, R9, !P4 ;  /* 0x0000000906127207 */ /* 0x000fe40006000000 */
[----:B------:R-:W-:-:S07]  /*4f90*/  SEL R17, R9, R6, !P4 ;  /* 0x0000000609117207 */ /* 0x000fce0006000000 */
.L_x_95:
[----:B------:R-:W-:-:S08]  /*4fa0*/  NOP ;  /* 0x0000000000007918 */ /* 0x000fd00000000000 */
[----:B------:R-:W0:-:S00]  /*4fb0*/  USETMAXREG.DEALLOC.CTAPOOL 0x28 ;  /* 0x00000028000079c8 */ /* 0x000e0000080e0500 */
[----:B0-----:R-:W-:-:S13]  /*4fc0*/  ISETP.NE.AND P0, PT, R3, RZ, PT ;  /* 0x000000ff0300720c */ /* 0x001fda0003f05270 */
[----:B------:R-:W-:Y:S05]  /*4fd0*/  @P0 EXIT ;  /* 0x000000000000094d */ /* 0x000fea0003800000 */
[----:B------:R-:W-:Y:S01]  /*4fe0*/  LOP3.LUT P0, RZ, R2, 0xff, RZ, 0xc0, !PT ;  /* 0x000000ff02ff7812 */ /* 0x000fe2000780c0ff */
[----:B------:R-:W-:Y:S02]  /*4ff0*/  IMAD.MOV.U32 R9, RZ, RZ, 0x1 ;  /* 0x00000001ff097424 */ /* 0x000fe400078e00ff */
[----:B------:R-:W-:-:S10]  /*5000*/  IMAD.MOV.U32 R12, RZ, RZ, RZ ;  /* 0x000000ffff0c7224 */ /* 0x000fd400078e00ff */
[----:B------:R-:W-:Y:S05]  /*5010*/  @!P0 BRA `(.L_x_98) ;  /* 0x0000000c00508947 */ /* 0x000fea0003800000 */
[----:B------:R-:W0:Y:S01]  /*5020*/  LDC R2, c[0x0][0x28c] ;  /* 0x0000a300ff027b82 */ /* 0x000e220000000800 */
[----:B------:R-:W-:Y:S01]  /*5030*/  ULDC UR6, c[0x0][0x758] ;  /* 0x0001d60000067ab9 */ /* 0x000fe20000000800 */
[----:B------:R-:W-:Y:S01]  /*5040*/  UMOV UR8, 0xffffffff ;  /* 0xffffffff00087882 */ /* 0x000fe20000000000 */
[----:B------:R-:W-:Y:S01]  /*5050*/  BSSY B0, `(.L_x_98) ;  /* 0x00000d0000007945 */ /* 0x000fe20003800000 */
[----:B------:R-:W-:Y:S01]  /*5060*/  USHF.L.U32 UR8, UR8, UR6, URZ ;  /* 0x0000000608087299 */ /* 0x000fe2000800063f */
[----:B------:R-:W-:Y:S01]  /*5070*/  IMAD.MOV.U32 R14, RZ, RZ, 0x1 ;  /* 0x00000001ff0e7424 */ /* 0x000fe200078e00ff */
[----:B------:R-:W-:Y:S01]  /*5080*/  LOP3.LUT R15, R0, 0x2, RZ, 0xfc, !PT ;  /* 0x00000002000f7812 */ /* 0x000fe200078efcff */
[----:B------:R-:W-:Y:S01]  /*5090*/  IMAD.MOV.U32 R9, RZ, RZ, 0x1 ;  /* 0x00000001ff097424 */ /* 0x000fe200078e00ff */
[----:B------:R-:W1:Y:S01]  /*50a0*/  S2UR UR13, SR_CgaCtaId ;  /* 0x00000000000d79c3 */ /* 0x000e620000008800 */
[----:B------:R-:W-:Y:S01]  /*50b0*/  IMAD.MOV.U32 R12, RZ, RZ, RZ ;  /* 0x000000ffff0c7224 */ /* 0x000fe200078e00ff */
[----:B------:R-:W-:Y:S01]  /*50c0*/  ULDC UR5, c[0x0][0x700] ;  /* 0x0001c00000057ab9 */ /* 0x000fe20000000800 */
[----:B------:R-:W-:Y:S01]  /*50d0*/  UMOV UR9, 0x1 ;  /* 0x0000000100097882 */ /* 0x000fe20000000000 */
[----:B------:R-:W-:-:S02]  /*50e0*/  UIADD3 UR5, UR5, -0x1, URZ ;  /* 0xffffffff05057890 */ /* 0x000fc4000fffe03f */
[----:B------:R-:W-:Y:S02]  /*50f0*/  USHF.L.U32 UR6, UR9, UR6, URZ ;  /* 0x0000000609067299 */ /* 0x000fe4000800063f */
[----:B------:R-:W-:Y:S01]  /*5100*/  ULOP3.LUT UR14, URZ, UR8, URZ, 0x33, !UPT ;  /* 0x000000083f0e7292 */ /* 0x000fe2000f8e333f */
[----:B------:R-:W-:Y:S01]  /*5110*/  ULDC.64 UR36, c[0x0][0x198] ;  /* 0x0000660000247ab9 */ /* 0x000fe20000000a00 */
[----:B0-----:R-:W-:-:S05]  /*5120*/  VIADD R2, R2, 0x3f ;  /* 0x0000003f02027836 */ /* 0x001fca0000000000 */
[----:B------:R-:W-:Y:S01]  /*5130*/  SHF.R.S32.HI R3, RZ, 0x1f, R2 ;  /* 0x0000001fff037819 */ /* 0x000fe20000011402 */
[----:B-1----:R-:W-:-:S03]  /*5140*/  USHF.L.U32 UR7, UR13, 0x6, URZ ;  /* 0x000000060d077899 */ /* 0x002fc6000800063f */
[----:B------:R-:W-:Y:S01]  /*5150*/  LEA.HI R3, R3, R2, RZ, 0x6 ;  /* 0x0000000203037211 */ /* 0x000fe200078f30ff */
[----:B------:R-:W-:Y:S02]  /*5160*/  USHF.L.U32 UR21, UR13, 0xb, URZ ;  /* 0x0000000b0d157899 */ /* 0x000fe4000800063f */
[----:B------:R-:W-:Y:S01]  /*5170*/  USHF.L.U32 UR13, UR13, 0x9, URZ ;  /* 0x000000090d0d7899 */ /* 0x000fe2000800063f */
[----:B------:R-:W-:Y:S01]  /*5180*/  SHF.R.S32.HI R11, RZ, 0x6, R3 ;  /* 0x00000006ff0b7819 */ /* 0x000fe20000011403 */
[----:B------:R-:W-:Y:S02]  /*5190*/  ULOP3.LUT UR7, UR7, 0x40, URZ, 0xc0, !UPT ;  /* 0x0000004007077892 */ /* 0x000fe4000f8ec03f */
[----:B------:R-:W-:Y:S02]  /*51a0*/  ULOP3.LUT UR13, UR13, 0x200, URZ, 0xc0, !UPT ;  /* 0x000002000d0d7892 */ /* 0x000fe4000f8ec03f */
[----:B------:R-:W-:-:S10]  /*51b0*/  VIADD R10, R11, 0x1 ;  /* 0x000000010b0a7836 */ /* 0x000fd40000000000 */
.L_x_109:
[----:B------:R-:W-:-:S03]  /*51c0*/  UMOV UR8, 0xffffffff ;  /* 0xffffffff00087882 */ /* 0x000fc60000000000 */
[----:B------:R-:W-:Y:S05]  /*51d0*/  BRA.DIV UR8, `(.L_x_99) ;  /* 0x0000001a08ac7947 */ /* 0x000fea000b800000 */
[----:B------:R-:W-:-:S13]  /*51e0*/  ELECT P0, URZ, PT ;  /* 0x00000000003f782f */ /* 0x000fda0003800000 */
.L_x_141:
[----:B------:R-:W0:Y:S01]  /*51f0*/  LDC R2, c[0x0][0x28c] ;  /* 0x0000a300ff027b82 */ /* 0x000e220000000800 */
[----:B------:R-:W-:Y:S01]  /*5200*/  BSSY B1, `(.L_x_100) ;  /* 0x0000044000017945 */ /* 0x000fe20003800000 */
[----:B0-----:R-:W-:-:S13]  /*5210*/  ISETP.LT.OR P0, PT, R2, 0x1, !P0 ;  /* 0x000000010200780c */ /* 0x001fda0004701670 */
[----:B------:R-:W-:Y:S05]  /*5220*/  @P0 BRA `(.L_x_101) ;  /* 0x0000000400040947 */ /* 0x000fea0003800000 */
[----:B------:R-:W-:Y:S01]  /*5230*/  LEA R17, R17, UR7, 0x7 ;  /* 0x0000000711117c11 */ /* 0x000fe2000f8e38ff */
[----:B------:R-:W-:Y:S01]  /*5240*/  IMAD.SHL.U32 R19, R18, 0x40, RZ ;  /* 0x0000004012137824 */ /* 0x000fe200078e00ff */
[----:B------:R-:W-:Y:S01]  /*5250*/  CS2R R22, SRZ ;  /* 0x0000000000167805 */ /* 0x000fe2000001ff00 */
[----:B------:R-:W-:Y:S02]  /*5260*/  IMAD.MOV.U32 R20, RZ, RZ, RZ ;  /* 0x000000ffff147224 */ /* 0x000fe400078e00ff */
[----:B------:R-:W-:Y:S02]  /*5270*/  IMAD.MOV.U32 R2, RZ, RZ, R10 ;  /* 0x000000ffff027224 */ /* 0x000fe400078e000a */
[----:B------:R-:W-:Y:S02]  /*5280*/  IMAD.MOV.U32 R3, RZ, RZ, R9 ;  /* 0x000000ffff037224 */ /* 0x000fe400078e0009 */
[----:B------:R-:W-:-:S07]  /*5290*/  IMAD.MOV.U32 R6, RZ, RZ, R12 ;  /* 0x000000ffff067224 */ /* 0x000fce00078e000c */
.L_x_104:
[----:B------:R-:W0:Y:S01]  /*52a0*/  S2R R18, SR_CgaCtaId ;  /* 0x0000000000127919 */ /* 0x000e220000008800 */
[----:B------:R-:W-:Y:S02]  /*52b0*/  MOV R7, 0x400 ;  /* 0x0000040000077802 */ /* 0x000fe40000000f00 */
[----:B------:R-:W-:-:S13]  /*52c0*/  ISETP.NE.AND P1, PT, R8, RZ, PT ;  /* 0x000000ff0800720c */ /* 0x000fda0003f25270 */
[----:B------:R-:W1:Y:S01]  /*52d0*/  @!P1 LDC R13, c[0x0][0x640] ;  /* 0x00019000ff0d9b82 */ /* 0x000e620000000800 */
[----:B0-----:R-:W-:Y:S02]  /*52e0*/  LEA R21, R18, R7, 0x18 ;  /* 0x0000000712157211 */ /* 0x001fe400078ec0ff */
[----:B------:R-:W-:-:S03]  /*52f0*/  SHF.L.U32 R7, R3, 0x1f, RZ ;  /* 0x0000001f03077819 */ /* 0x000fc600000006ff */
[----:B------:R-:W-:-:S04]  /*5300*/  IMAD R18, R6, 0x8, R21 ;  /* 0x0000000806127824 */ /* 0x000fc800078e0215 */
[----:B------:R-:W0:Y:S02]  /*5310*/  SYNCS.PHASECHK.TRANS64.TRYWAIT P0, [R18+URZ+0xc8], R7 ;  /* 0x0000c807120075a7 */ /* 0x000e24000800017f */
[----:B01----:R-:W-:Y:S05]  /*5320*/  @!P0 BRA `(.L_x_102) ;  /* 0x0000001800788947 */ /* 0x003fea0003800000 */
.L_x_142:
[----:B0-----:R-:W-:Y:S01]  /*5330*/  PRMT R7, R15, 0x9910, RZ ;  /* 0x000099100f077816 */ /* 0x001fe200000000ff */
[----:B------:R0:W-:Y:S03]  /*5340*/  @!P1 SYNCS.ARRIVE.TRANS64 RZ, [R18+URZ], R13 ;  /* 0x0000000d12ff99a7 */ /* 0x0001e6000800003f */
[----:B------:R-:W-:-:S13]  /*5350*/  ISETP.NE.AND P0, PT, R7, 0x2, PT ;  /* 0x000000020700780c */ /* 0x000fda0003f05270 */
[----:B0-----:R-:W-:Y:S05]  /*5360*/  @P0 BRA `(.L_x_103) ;  /* 0x0000000000040947 */ /* 0x001fea0003800000 */
[----:B------:R-:W-:Y:S01]  /*5370*/  BPT.TRAP 0x1 ;  /* 0x000000040000795c */ /* 0x000fe20000300000 */
.L_x_103:
[----:B------:R-:W-:Y:S01]  /*5380*/  R2UR UR8, R6 ;  /* 0x00000000060872ca */ /* 0x000fe200000e0000 */
[----:B------:R-:W-:Y:S01]  /*5390*/  VIADD R2, R2, 0xffffffff ;  /* 0xffffffff02027836 */ /* 0x000fe20000000000 */
[----:B------:R-:W-:Y:S01]  /*53a0*/  R2UR UR16, R6 ;  /* 0x00000000061072ca */ /* 0x000fe200000e0000 */
[----:B------:R-:W-:Y:S01]  /*53b0*/  UIADD3 UR22, UP0, UR36, 0xf0, URZ ;  /* 0x000000f024167890 */ /* 0x000fe2000ff1e03f */
[----:B------:R-:W-:Y:S01]  /*53c0*/  R2UR UR9, R21 ;  /* 0x00000000150972ca */ /* 0x000fe200000e0000 */
[----:B------:R-:W-:Y:S01]  /*53d0*/  UIADD3 UR30, UP1, UR36, 0x1f0, URZ ;  /* 0x000001f0241e7890 */ /* 0x000fe2000ff3e03f */
[----:B------:R-:W-:Y:S01]  /*53e0*/  R2UR UR25, R18 ;  /* 0x00000000121972ca */ /* 0x000fe200000e0000 */
[----:B------:R-:W-:Y:S01]  /*53f0*/  UIADD3 UR38, UP2, UR36, 0x2f0, URZ ;  /* 0x000002f024267890 */ /* 0x000fe2000ff5e03f */
[----:B------:R-:W-:Y:S01]  /*5400*/  R2UR UR27, R17 ;  /* 0x00000000111b72ca */ /* 0x000fe200000e0000 */
[----:B------:R-:W-:Y:S01]  /*5410*/  UIADD3.X UR23, URZ, UR37, URZ, UP0, !UPT ;  /* 0x000000253f177290 */ /* 0x000fe200087fe43f */
[----:B------:R-:W-:Y:S01]  /*5420*/  R2UR UR28, R16 ;  /* 0x00000000101c72ca */ /* 0x000fe200000e0000 */
[----:B------:R-:W-:Y:S01]  /*5430*/  UIADD3.X UR31, URZ, UR37, URZ, UP1, !UPT ;  /* 0x000000253f1f7290 */ /* 0x000fe20008ffe43f */
[----:B------:R-:W-:Y:S01]  /*5440*/  R2UR UR26, R22 ;  /* 0x00000000161a72ca */ /* 0x000fe200000e0000 */
[----:B------:R-:W-:Y:S01]  /*5450*/  USHF.L.U32 UR8, UR8, 0xc, URZ ;  /* 0x0000000c08087899 */ /* 0x000fe2000800063f */
[----:B------:R-:W-:Y:S01]  /*5460*/  R2UR UR19, R23 ;  /* 0x00000000171372ca */ /* 0x000fe200000e0000 */
[----:B------:R-:W-:Y:S01]  /*5470*/  ULEA UR16, UR16, UR13, 0xa ;  /* 0x0000000d10107291 */ /* 0x000fe2000f8e503f */
[----:B------:R-:W-:Y:S01]  /*5480*/  R2UR UR10, R20 ;  /* 0x00000000140a72ca */ /* 0x000fe200000e0000 */
[----:B------:R-:W-:Y:S01]  /*5490*/  ULOP3.LUT UR24, UR8, 0x800, UR21, 0xf8, !UPT ;  /* 0x0000080008187892 */ /* 0x000fe2000f8ef815 */
[----:B------:R-:W-:Y:S01]  /*54a0*/  R2UR UR11, R19 ;  /* 0x00000000130b72ca */ /* 0x000fe200000e0000 */
[----:B------:R-:W-:Y:S01]  /*54b0*/  UIADD3 UR16, UR9, 0x32280, UR16 ;  /* 0x0003228009107890 */ /* 0x000fe2000fffe010 */
[----:B------:R-:W-:Y:S01]  /*54c0*/  ISETP.GT.AND P1, PT, R2, 0x1, PT ;  /* 0x000000010200780c */ /* 0x000fe20003f24270 */
[----:B------:R-:W-:Y:S01]  /*54d0*/  UIADD3 UR24, UR9, 0x280, UR24 ;  /* 0x0000028009187890 */ /* 0x000fe2000fffe018 */
[----:B------:R-:W-:Y:S01]  /*54e0*/  VIADD R6, R6, 0x1 ;  /* 0x0000000106067836 */ /* 0x000fe20000000000 */
[----:B------:R-:W-:Y:S01]  /*54f0*/  UIADD3.X UR39, URZ, UR37, URZ, UP2, !UPT ;  /* 0x000000253f277290 */ /* 0x000fe200097fe43f */
[----:B------:R-:W-:Y:S01]  /*5500*/  VIADD R23, R23, 0x1 ;  /* 0x0000000117177836 */ /* 0x000fe20000000000 */
[----:B------:R-:W-:Y:S01]  /*5510*/  UIADD3 UR8, UR9, 0x19280, UR8 ;  /* 0x0001928009087890 */ /* 0x000fe2000fffe008 */
[----:B------:R-:W-:Y:S01]  /*5520*/  VIADD R22, R22, 0x20 ;  /* 0x0000002016167836 */ /* 0x000fe20000000000 */
[----:B------:R-:W-:Y:S01]  /*5530*/  ISETP.NE.AND P0, PT, R6, 0x19, PT ;  /* 0x000000190600780c */ /* 0x000fe20003f05270 */
[----:B------:R-:W-:Y:S01]  /*5540*/  UMOV UR15, 0x30000 ;  /* 0x00030000000f7882 */ /* 0x000fe20000000000 */
[----:B------:R-:W-:Y:S01]  /*5550*/  UMOV UR32, 0x0 ;  /* 0x0000000000207882 */ /* 0x000fe20000000000 */
[----:B------:R-:W-:Y:S01]  /*5560*/  UMOV UR33, 0x10000000 ;  /* 0x1000000000217882 */ /* 0x000fe20000000000 */
[----:B------:R-:W-:Y:S01]  /*5570*/  UMOV UR17, UR25 ;  /* 0x0000001900117c82 */ /* 0x000fe20008000000 */
[----:B------:R-:W-:Y:S01]  /*5580*/  UMOV UR18, UR27 ;  /* 0x0000001b00127c82 */ /* 0x000fe20008000000 */
[----:B------:R-:W-:Y:S01]  /*5590*/  UMOV UR20, UR28 ;  /* 0x0000001c00147c82 */ /* 0x000fe20008000000 */
[----:B------:R0:W-:Y:S01]  /*55a0*/  UTMALDG.3D.MULTICAST [UR24], [UR22], UR15, desc[UR32] ;  /* 0x00002018160073b4 */ /* 0x0001e2000801180f */
[----:B------:R-:W-:Y:S01]  /*55b0*/  UMOV UR9, UR25 ;  /* 0x0000001900097c82 */ /* 0x000fe20008000000 */
[----:B------:R-:W-:Y:S01]  /*55c0*/  UMOV UR12, UR28 ;  /* 0x0000001c000c7c82 */ /* 0x000fe20008000000 */
[----:B------:R-:W-:Y:S01]  /*55d0*/  SEL R18, RZ, 0x1, P0 ;  /* 0x00000001ff127807 */ /* 0x000fe20000000000 */
[----:B------:R-:W-:Y:S01]  /*55e0*/  VIADD R20, R20, 0x40 ;  /* 0x0000004014147836 */ /* 0x000fe20000000000 */
[----:B------:R-:W-:-:S02]  /*55f0*/  SEL R6, R6, RZ, P0 ;  /* 0x000000ff06067207 */ /* 0x000fc40000000000 */
[----:B------:R-:W-:Y:S01]  /*5600*/  LOP3.LUT R3, R3, R18, RZ, 0x3c, !PT ;  /* 0x0000001203037212 */ /* 0x000fe200078e3cff */
[----:B------:R0:W-:Y:S01]  /*5610*/  UTMALDG.3D.MULTICAST [UR16], [UR30], UR15, desc[UR32] ;  /* 0x000020101e0073b4 */ /* 0x0001e2000801180f */
[----:B------:R0:W-:Y:S02]  /*5620*/  UTMALDG.3D [UR8], [UR38], desc[UR32] ;  /* 0x00002008260075b4 */ /* 0x0001e40008011000 */
[----:B0-----:R-:W-:Y:S05]  /*5630*/  @P1 BRA `(.L_x_104) ;  /* 0xfffffffc00181947 */ /* 0x001fea000383ffff */
.L_x_101:
[----:B------:R-:W-:Y:S05]  /*5640*/  BSYNC B1 ;  /* 0x0000000000017941 */ /* 0x000fea0003800000 */
.L_x_100:
[----:B------:R-:W-:Y:S01]  /*5650*/  LOP3.LUT P1, RZ, R14, 0xff, RZ, 0xc0, !PT ;  /* 0x000000ff0eff7812 */ /* 0x000fe2000782c0ff */
[C---:B------:R-:W-:Y:S01]  /*5660*/  IMAD.IADD R7, R11.reuse, 0x1, R12 ;  /* 0x000000010b077824 */ /* 0x040fe200078e020c */
[----:B------:R-:W-:Y:S01]  /*5670*/  ULDC.64 UR8, c[0x0][0x750] ;  /* 0x0001d40000087ab9 */ /* 0x000fe20000000a00 */
[----:B------:R-:W-:Y:S01]  /*5680*/  ISETP.GE.U32.AND P2, PT, R11, 0x19, PT ;  /* 0x000000190b00780c */ /* 0x000fe20003f46070 */
[----:B------:R-:W-:Y:S01]  /*5690*/  BSSY B1, `(.L_x_105) ;  /* 0x0000069000017945 */ /* 0x000fe20003800000 */
[----:B------:R-:W-:Y:S01]  /*56a0*/  IMAD.MOV.U32 R17, RZ, RZ, -0x1 ;  /* 0xffffffffff117424 */ /* 0x000fe200078e00ff */
[----:B------:R-:W-:Y:S01]  /*56b0*/  ISETP.GT.U32.AND P0, PT, R7, 0x18, PT ;  /* 0x000000180700780c */ /* 0x000fe20003f04070 */
[----:B------:R-:W-:Y:S01]  /*56c0*/  IMAD.MOV.U32 R18, RZ, RZ, -0x1 ;  /* 0xffffffffff127424 */ /* 0x000fe200078e00ff */
[----:B------:R-:W-:Y:S01]  /*56d0*/  PRMT R14, RZ, 0x7610, R14 ;  /* 0x00007610ff0e7816 */ /* 0x000fe2000000000e */
[----:B------:R-:W-:Y:S01]  /*56e0*/  IMAD.MOV.U32 R16, RZ, RZ, -0x1 ;  /* 0xffffffffff107424 */ /* 0x000fe200078e00ff */
[----:B------:R-:W-:-:S03]  /*56f0*/  ISETP.LT.U32.AND P0, PT, R11, 0x19, P0 ;  /* 0x000000190b00780c */ /* 0x000fc60000701070 */
[----:B------:R-:W0:Y:S01]  /*5700*/  @P1 S2R R3, SR_CgaCtaId ;  /* 0x0000000000031919 */ /* 0x000e220000008800 */
[----:B------:R-:W-:-:S04]  /*5710*/  @P1 MOV R2, 0x400 ;  /* 0x0000040000021802 */ /* 0x000fc80000000f00 */
[----:B0-----:R-:W-:Y:S01]  /*5720*/  @P1 LEA R6, R3, R2, 0x18 ;  /* 0x0000000203061211 */ /* 0x001fe200078ec0ff */
[----:B------:R-:W-:Y:S01]  /*5730*/  IMAD.WIDE.U32 R2, R7, 0x51eb851f, RZ ;  /* 0x51eb851f07027825 */ /* 0x000fe200078e00ff */
[----:B------:R-:W-:Y:S02]  /*5740*/  SEL R2, RZ, 0x1, !P0 ;  /* 0x00000001ff027807 */ /* 0x000fe40004000000 */
[----:B------:R0:W-:Y:S01]  /*5750*/  @P1 SYNCS.ARRIVE.TRANS64.A1T0 RZ, [R6+URZ+0x1a8], RZ ;  /* 0x0001a8ff06ff19a7 */ /* 0x0001e2000810003f */
[----:B------:R-:W-:Y:S02]  /*5760*/  IADD3 R4, P1, R4, UR34, RZ ;  /* 0x0000002204047c10 */ /* 0x000fe4000ff3e0ff */
[----:B------:R-:W-:Y:S02]  /*5770*/  LOP3.LUT R9, R9, R2, RZ, 0x3c, !PT ;  /* 0x0000000209097212 */ /* 0x000fe400078e3cff */
[----:B------:R-:W-:Y:S02]  /*5780*/  IADD3.X R5, R5, UR4, RZ, P1, !PT ;  /* 0x0000000405057c10 */ /* 0x000fe40008ffe4ff */
[----:B------:R-:W-:-:S02]  /*5790*/  ISETP.GE.U32.AND P0, PT, R4, UR8, PT ;  /* 0x0000000804007c0c */ /* 0x000fc4000bf06070 */
[----:B0-----:R-:W-:Y:S02]  /*57a0*/  SHF.R.U32.HI R6, RZ, 0x3, R3 ;  /* 0x00000003ff067819 */ /* 0x001fe40000011603 */
[----:B------:R-:W-:Y:S02]  /*57b0*/  ISETP.GE.U32.AND.EX P0, PT, R5, UR9, PT, P0 ;  /* 0x0000000905007c0c */ /* 0x000fe4000bf06100 */
[----:B------:R-:W-:Y:S01]  /*57c0*/  @P2 LOP3.LUT R9, R9, 0x1, R6, 0x78, !PT ;  /* 0x0000000109092812 */ /* 0x000fe200078e7806 */
[----:B------:R-:W-:Y:S01]  /*57d0*/  IMAD R12, R6, -0x19, R7 ;  /* 0xffffffe7060c7824 */ /* 0x000fe200078e0207 */
[----:B------:R-:W-:-:S09]  /*57e0*/  PRMT R2, RZ, 0x7610, R2 ;  /* 0x00007610ff027816 */ /* 0x000fd20000000002 */
[----:B------:R-:W-:Y:S05]  /*57f0*/  @P0 BRA `(.L_x_106) ;  /* 0x0000000400480947 */ /* 0x000fea0003800000 */
[----:B------:R-:W0:Y:S01]  /*5800*/  S2R R17, SR_CTAID.X ;  /* 0x0000000000117919 */ /* 0x000e220000002500 */
[----:B------:R-:W-:Y:S01]  /*5810*/  ULDC.64 UR8, c[0x0][0x728] ;  /* 0x0001ca0000087ab9 */ /* 0x000fe20000000a00 */
[----:B------:R-:W1:Y:S01]  /*5820*/  LDC R18, c[0x0][0x144] ;  /* 0x00005100ff127b82 */ /* 0x000e620000000800 */
[----:B------:R-:W-:Y:S01]  /*5830*/  ISETP.NE.U32.AND P0, PT, RZ, UR8, PT ;  /* 0x00000008ff007c0c */ /* 0x000fe2000bf05070 */
[----:B------:R-:W2:Y:S01]  /*5840*/  S2R R13, SR_CTAID.Y ;  /* 0x00000000000d7919 */ /* 0x000ea20000002600 */
[----:B------:R-:W-:Y:S01]  /*5850*/  ULDC UR10, c[0x0][0x150] ;  /* 0x00005400000a7ab9 */ /* 0x000fe20000000800 */
[----:B------:R-:W-:Y:S01]  /*5860*/  ULDC UR11, c[0x0][0x730] ;  /* 0x0001cc00000b7ab9 */ /* 0x000fe20000000800 */
[----:B------:R-:W-:Y:S01]  /*5870*/  ISETP.NE.AND.EX P0, PT, RZ, UR9, PT, P0 ;  /* 0x00000009ff007c0c */ /* 0x000fe2000bf05300 */
[----:B------:R-:W-:Y:S01]  /*5880*/  IMAD.MOV.U32 R2, RZ, RZ, R4 ;  /* 0x000000ffff027224 */ /* 0x000fe200078e0004 */
[----:B0-----:R-:W-:-:S05]  /*5890*/  I2FP.F32.U32 R3, R17 ;  /* 0x0000001100037245 */ /* 0x001fca0000201000 */
[----:B------:R-:W-:Y:S01]  /*58a0*/  FMUL R20, R3, UR10 ;  /* 0x0000000a03147c20 */ /* 0x000fe20008400000 */
[----:B------:R-:W-:-:S05]  /*58b0*/  IMAD.MOV.U32 R3, RZ, RZ, R5 ;  /* 0x000000ffff037224 */ /* 0x000fca00078e0005 */
[----:B--2---:R-:W-:Y:S05]  /*58c0*/  @!P0 BRA `(.L_x_107) ;  /* 0x0000000000288947 */ /* 0x004fea0003800000 */
[----:B------:R-:W-:Y:S02]  /*58d0*/  ULDC UR10, c[0x0][0x734] ;  /* 0x0001cd00000a7ab9 */ /* 0x000fe40000000800 */
[----:B------:R-:W-:-:S05]  /*58e0*/  IADD3 R3, P0, R4, UR10, RZ ;  /* 0x0000000a04037c10 */ /* 0x000fca000ff1e0ff */
[----:B------:R-:W-:-:S04]  /*58f0*/  IMAD.X R19, RZ, RZ, R5, P0 ;  /* 0x000000ffff137224 */ /* 0x000fc800000e0605 */
[----:B------:R-:W-:-:S04]  /*5900*/  IMAD.WIDE.U32 R6, R19, UR8, RZ ;  /* 0x0000000813067c25 */ /* 0x000fc8000f8e00ff */
[----:B------:R-:W-:-:S04]  /*5910*/  IMAD.WIDE.U32 R6, P0, R3, UR9, R6 ;  /* 0x0000000903067c25 */ /* 0x000fc8000f800006 */
[----:B------:R-:W-:-:S04]  /*5920*/  IMAD.WIDE.U32 R2, R3, UR8, RZ ;  /* 0x0000000803027c25 */ /* 0x000fc8000f8e00ff */
[----:B------:R-:W-:Y:S01]  /*5930*/  IMAD.MOV.U32 R2, RZ, RZ, R7 ;  /* 0x000000ffff027224 */ /* 0x000fe200078e0007 */
[----:B------:R-:W-:Y:S01]  /*5940*/  IADD3 RZ, P1, R3, R6, RZ ;  /* 0x0000000603ff7210 */ /* 0x000fe20007f3e0ff */
[----:B------:R-:W-:-:S04]  /*5950*/  IMAD.X R3, RZ, RZ, RZ, P0 ;  /* 0x000000ffff037224 */ /* 0x000fc800000e06ff */
[----:B------:R-:W-:-:S08]  /*5960*/  IMAD.WIDE.U32.X R2, R19, UR9, R2, P1 ;  /* 0x0000000913027c25 */ /* 0x000fd000088e0402 */
.L_x_107:
[--C-:B------:R-:W-:Y:S01]  /*5970*/  SHF.R.U64 R16, R2, UR11, R3.reuse ;  /* 0x0000000b02107c19 */ /* 0x100fe20008001203 */
[----:B------:R-:W0:Y:S01]  /*5980*/  F2I.U32.TRUNC.NTZ R20, R20 ;  /* 0x0000001400147305 */ /* 0x000e22000020f000 */
[----:B------:R-:W-:Y:S01]  /*5990*/  SHF.R.U32.HI R2, RZ, UR11, R3 ;  /* 0x0000000bff027c19 */ /* 0x000fe20008011603 */
[----:B------:R-:W-:Y:S01]  /*59a0*/  ULDC.64 UR8, c[0x0][0x720] ;  /* 0x0001c80000087ab9 */ /* 0x000fe20000000a00 */
[----:B------:R-:W-:Y:S01]  /*59b0*/  IADD3 R7, P0, RZ, -R16, RZ ;  /* 0x80000010ff077210 */ /* 0x000fe20007f1e0ff */
[----:B------:R-:W-:-:S04]  /*59c0*/  ULDC.64 UR10, c[0x0][0x740] ;  /* 0x0001d000000a7ab9 */ /* 0x000fc80000000a00 */
[----:B------:R-:W-:Y:S01]  /*59d0*/  IMAD.X R2, RZ, RZ, ~R2, P0 ;  /* 0x000000ffff027224 */ /* 0x000fe200000e0e02 */
[----:B------:R-:W-:-:S03]  /*59e0*/  ISETP.NE.U32.AND P0, PT, RZ, UR10, PT ;  /* 0x0000000aff007c0c */ /* 0x000fc6000bf05070 */
[----:B------:R-:W-:Y:S01]  /*59f0*/  IMAD R6, R2, UR8, RZ ;  /* 0x0000000802067c24 */ /* 0x000fe2000f8e02ff */
[----:B------:R-:W-:Y:S01]  /*5a00*/  ISETP.NE.AND.EX P0, PT, RZ, UR11, PT, P0 ;  /* 0x0000000bff007c0c */ /* 0x000fe2000bf05300 */
[----:B------:R-:W-:Y:S01]  /*5a10*/  IMAD.WIDE.U32 R2, R7, UR8, R4 ;  /* 0x0000000807027c25 */ /* 0x000fe2000f8e0004 */
[----:B------:R-:W-:-:S03]  /*5a20*/  ULDC UR8, c[0x0][0x718] ;  /* 0x0001c60000087ab9 */ /* 0x000fc60000000800 */
[----:B------:R-:W-:Y:S01]  /*5a30*/  IMAD R7, R7, UR9, R6 ;  /* 0x0000000907077c24 */ /* 0x000fe2000f8e0206 */
[----:B------:R-:W-:Y:S01]  /*5a40*/  ULDC UR9, c[0x0][0x154] ;  /* 0x0000550000097ab9 */ /* 0x000fe20000000800 */
[----:B0-----:R-:W-:Y:S02]  /*5a50*/  IMAD.MOV R6, RZ, RZ, -R20 ;  /* 0x000000ffff067224 */ /* 0x001fe400078e0a14 */
[----:B------:R-:W-:Y:S01]  /*5a60*/  IMAD.IADD R3, R3, 0x1, R7 ;  /* 0x0000000103037824 */ /* 0x000fe200078e0207 */
[----:B------:R-:W0:Y:S01]  /*5a70*/  LDC R20, c[0x0][0x148] ;  /* 0x00005200ff147b82 */ /* 0x000e220000000800 */
[----:B-1----:R-:W-:Y:S01]  /*5a80*/  IMAD R17, R18, R6, R17 ;  /* 0x0000000612117224 */ /* 0x002fe200078e0211 */
[----:B------:R-:W-:Y:S02]  /*5a90*/  I2FP.F32.U32 R6, R13 ;  /* 0x0000000d00067245 */ /* 0x000fe40000201000 */
[--C-:B------:R-:W-:Y:S02]  /*5aa0*/  SHF.R.U64 R18, R2, UR8, R3.reuse ;  /* 0x0000000802127c19 */ /* 0x100fe40008001203 */
[----:B------:R-:W-:Y:S01]  /*5ab0*/  SHF.R.U32.HI R3, RZ, UR8, R3 ;  /* 0x00000008ff037c19 */ /* 0x000fe20008011603 */
[----:B------:R-:W-:Y:S01]  /*5ac0*/  FMUL R6, R6, UR9 ;  /* 0x0000000906067c20 */ /* 0x000fe20008400000 */
[----:B------:R-:W-:-:S02]  /*5ad0*/  ULDC UR8, c[0x0][0x708] ;  /* 0x0001c20000087ab9 */ /* 0x000fc40000000800 */
[--C-:B------:R-:W-:Y:S01]  /*5ae0*/  SHF.R.U64 R22, R18, UR8, R3.reuse ;  /* 0x0000000812167c19 */ /* 0x100fe20008001203 */
[----:B------:R1:W2:Y:S01]  /*5af0*/  F2I.U32.TRUNC.NTZ R23, R6 ;  /* 0x0000000600177305 */ /* 0x0002a2000020f000 */
[----:B------:R-:W-:Y:S01]  /*5b00*/  SHF.R.U32.HI R3, RZ, UR8, R3 ;  /* 0x00000008ff037c19 */ /* 0x000fe20008011603 */
[----:B------:R-:W-:-:S03]  /*5b10*/  ULDC UR8, c[0x0][0x758] ;  /* 0x0001d60000087ab9 */ /* 0x000fc60000000800 */
[--C-:B------:R-:W-:Y:S02]  /*5b20*/  SHF.R.U64 R19, R22, UR8, R3.reuse ;  /* 0x0000000816137c19 */ /* 0x100fe40008001203 */
[----:B------:R-:W-:-:S03]  /*5b30*/  SHF.R.U32.HI R21, RZ, UR8, R3 ;  /* 0x00000008ff157c19 */ /* 0x000fc60008011603 */
[----:B------:R-:W-:Y:S02]  /*5b40*/  IMAD.MOV.U32 R2, RZ, RZ, R19 ;  /* 0x000000ffff027224 */ /* 0x000fe400078e0013 */
[----:B------:R-:W-:Y:S01]  /*5b50*/  IMAD.MOV.U32 R3, RZ, RZ, R21 ;  /* 0x000000ffff037224 */ /* 0x000fe200078e0015 */
[----:B-1----:R-:W-:Y:S06]  /*5b60*/  @!P0 BRA `(.L_x_108) ;  /* 0x0000000000288947 */ /* 0x002fec0003800000 */
        /* <DEDUP_REMOVED lines=10> */
.L_x_108:
[----:B------:R-:W-:Y:S01]  /*5c10*/  ULDC UR8, c[0x0][0x748] ;  /* 0x0001d20000087ab9 */ /* 0x000fe20000000800 */
[----:B--2---:R-:W-:Y:S01]  /*5c20*/  IMAD.MOV R23, RZ, RZ, -R23 ;  /* 0x000000ffff177224 */ /* 0x004fe200078e0a17 */
[----:B------:R-:W-:Y:S01]  /*5c30*/  SHF.R.U64 R3, R2, UR8, R3 ;  /* 0x0000000802037c19 */ /* 0x000fe20008001203 */
[----:B------:R-:W-:Y:S01]  /*5c40*/  ULDC UR8, c[0x0][0x738] ;  /* 0x0001ce0000087ab9 */ /* 0x000fe20000000800 */
[----:B------:R-:W-:Y:S01]  /*5c50*/  LOP3.LUT R2, R22, UR14, RZ, 0xc0, !PT ;  /* 0x0000000e16027c12 */ /* 0x000fe2000f8ec0ff */
[----:B0-----:R-:W-:Y:S01]  /*5c60*/  @P4 IMAD R17, R20, R23, R13 ;  /* 0x0000001714114224 */ /* 0x001fe200078e020d */
[----:B------:R-:W-:Y:S01]  /*5c70*/  LOP3.LUT R18, R18, UR5, RZ, 0xc0, !PT ;  /* 0x0000000512127c12 */ /* 0x000fe2000f8ec0ff */
[----:B------:R-:W-:Y:S01]  /*5c80*/  IMAD.MOV R6, RZ, RZ, -R3 ;  /* 0x000000ffff067224 */ /* 0x000fe200078e0a03 */
[----:B------:R-:W-:Y:S01]  /*5c90*/  ULDC UR9, c[0x0][0x710] ;  /* 0x0001c40000097ab9 */ /* 0x000fe20000000800 */
[----:B------:R-:W-:Y:S02]  /*5ca0*/  IMAD R2, R3, UR6, R2 ;  /* 0x0000000603027c24 */ /* 0x000fe4000f8e0202 */
[----:B------:R-:W-:Y:S01]  /*5cb0*/  IMAD R19, R6, UR8, R19 ;  /* 0x0000000806137c24 */ /* 0x000fe2000f8e0213 */
[----:B------:R-:W-:Y:S01]  /*5cc0*/  ULDC UR8, c[0x0][0x700] ;  /* 0x0001c00000087ab9 */ /* 0x000fe20000000800 */
[----:B------:R-:W-:-:S02]  /*5cd0*/  IMAD R17, R2, UR9, R17 ;  /* 0x0000000902117c24 */ /* 0x000fc4000f8e0211 */
[----:B------:R-:W-:Y:S02]  /*5ce0*/  IMAD R6, R19, UR8, R18 ;  /* 0x0000000813067c24 */ /* 0x000fe4000f8e0212 */
[----:B------:R-:W-:-:S03]  /*5cf0*/  IMAD.MOV.U32 R2, RZ, RZ, 0x1 ;  /* 0x00000001ff027424 */ /* 0x000fc600078e00ff */
[----:B------:R-:W-:Y:S02]  /*5d00*/  SEL R18, R6, R17, !P4 ;  /* 0x0000001106127207 */ /* 0x000fe40006000000 */
[----:B------:R-:W-:-:S07]  /*5d10*/  SEL R17, R17, R6, !P4 ;  /* 0x0000000611117207 */ /* 0x000fce0006000000 */
.L_x_106:
[----:B------:R-:W-:Y:S05]  /*5d20*/  BSYNC B1 ;  /* 0x0000000000017941 */ /* 0x000fea0003800000 */
.L_x_105:
[----:B------:R-:W-:-:S13]  /*5d30*/  LOP3.LUT P0, RZ, R2, 0xff, RZ, 0xc0, !PT ;  /* 0x000000ff02ff7812 */ /* 0x000fda000780c0ff */
[----:B------:R-:W-:Y:S05]  /*5d40*/  @P0 BRA `(.L_x_109) ;  /* 0xfffffff4001c0947 */ /* 0x000fea000383ffff */
[----:B------:R-:W-:Y:S05]  /*5d50*/  BSYNC B0 ;  /* 0x0000000000007941 */ /* 0x000fea0003800000 */
.L_x_98:
[----:B------:R-:W-:-:S03]  /*5d60*/  UMOV UR8, 0xffffffff ;  /* 0xffffffff00087882 */ /* 0x000fc60000000000 */
[----:B------:R-:W-:Y:S05]  /*5d70*/  BRA.DIV UR8, `(.L_x_110) ;  /* 0x0000000e08f87947 */ /* 0x000fea000b800000 */
[----:B------:R-:W-:-:S13]  /*5d80*/  ELECT P0, URZ, PT ;  /* 0x00000000003f782f */ /* 0x000fda0003800000 */
.L_x_145:
[----:B------:R-:W-:Y:S04]  /*5d90*/  BSSY B0, `(.L_x_111) ;  /* 0x00000e8000007945 */ /* 0x000fe80003800000 */
[----:B------:R-:W-:Y:S05]  /*5da0*/  @!P0 BRA `(.L_x_112) ;  /* 0x0000000c00988947 */ /* 0x000fea0003800000 */
[----:B------:R-:W-:-:S04]  /*5db0*/  LOP3.LUT R0, R0, 0x2, RZ, 0xfc, !PT ;  /* 0x0000000200007812 */ /* 0x000fc800078efcff */
[----:B------:R-:W-:-:S13]  /*5dc0*/  ISETP.NE.AND P0, PT, R0, 0x3, PT ;  /* 0x000000030000780c */ /* 0x000fda0003f05270 */
[----:B------:R-:W-:Y:S05]  /*5dd0*/  @!P0 BRA `(.L_x_113) ;  /* 0x0000000000048947 */ /* 0x000fea0003800000 */
[----:B------:R-:W-:Y:S01]  /*5de0*/  BPT.TRAP 0x1 ;  /* 0x000000040000795c */ /* 0x000fe20000300000 */
.L_x_113:
[----:B------:R-:W0:Y:S01]  /*5df0*/  S2R R3, SR_CgaCtaId ;  /* 0x0000000000037919 */ /* 0x000e220000008800 */
[----:B------:R-:W-:Y:S02]  /*5e00*/  MOV R0, 0x400 ;  /* 0x0000040000007802 */ /* 0x000fe40000000f00 */
[----:B------:R-:W-:Y:S02]  /*5e10*/  SHF.L.U32 R2, R9, 0x1f, RZ ;  /* 0x0000001f09027819 */ /* 0x000fe400000006ff */
[----:B0-----:R-:W-:-:S05]  /*5e20*/  LEA R3, R3, R0, 0x18 ;  /* 0x0000000003037211 */ /* 0x001fca00078ec0ff */
[----:B------:R-:W-:-:S04]  /*5e30*/  VIADD R3, R3, 0xc8 ;  /* 0x000000c803037836 */ /* 0x000fc80000000000 */
[C---:B------:R-:W-:Y:S02]  /*5e40*/  IMAD R5, R12.reuse, 0x8, R3 ;  /* 0x000000080c057824 */ /* 0x040fe400078e0203 */
[----:B------:R-:W-:Y:S02]  /*5e50*/  VIADD R12, R12, 0x1 ;  /* 0x000000010c0c7836 */ /* 0x000fe40000000000 */
[----:B------:R-:W0:Y:S03]  /*5e60*/  SYNCS.PHASECHK.TRANS64.TRYWAIT P0, [R5+URZ], R2 ;  /* 0x00000002050075a7 */ /* 0x000e26000800017f */
[----:B------:R-:W-:-:S04]  /*5e70*/  ISETP.NE.AND P1, PT, R12, 0x19, PT ;  /* 0x000000190c00780c */ /* 0x000fc80003f25270 */
[----:B------:R-:W-:Y:S02]  /*5e80*/  SEL R0, RZ, 0x1, P1 ;  /* 0x00000001ff007807 */ /* 0x000fe40000800000 */
[----:B------:R-:W-:Y:S02]  /*5e90*/  SEL R12, R12, RZ, P1 ;  /* 0x000000ff0c0c7207 */ /* 0x000fe40000800000 */
[----:B------:R-:W-:-:S03]  /*5ea0*/  LOP3.LUT R9, R9, R0, RZ, 0x3c, !PT ;  /* 0x0000000009097212 */ /* 0x000fc600078e3cff */
[----:B------:R-:W-:Y:S01]  /*5eb0*/  IMAD R7, R12, 0x8, R3 ;  /* 0x000000080c077824 */ /* 0x000fe200078e0203 */
[----:B------:R-:W-:Y:S01]  /*5ec0*/  SHF.L.U32 R4, R9, 0x1f, RZ ;  /* 0x0000001f09047819 */ /* 0x000fe200000006ff */
[----:B0-----:R-:W-:Y:S06]  /*5ed0*/  @!P0 BRA `(.L_x_114) ;  /* 0x0000000c00c08947 */ /* 0x001fec0003800000 */
.L_x_146:
[----:B------:R-:W1:Y:S01]  /*5ee0*/  SYNCS.PHASECHK.TRANS64.TRYWAIT P0, [R7+URZ], R4 ;  /* 0x00000004070075a7 */ /* 0x000e62000800017f */
[----:B------:R-:W-:-:S05]  /*5ef0*/  VIADD R0, R12, 0x1 ;  /* 0x000000010c007836 */ /* 0x000fca0000000000 */
[----:B------:R-:W-:-:S04]  /*5f00*/  ISETP.NE.AND P1, PT, R0, 0x19, PT ;  /* 0x000000190000780c */ /* 0x000fc80003f25270 */
[----:B0-----:R-:W-:Y:S02]  /*5f10*/  SEL R2, RZ, 0x1, P1 ;  /* 0x00000001ff027807 */ /* 0x001fe40000800000 */
[----:B------:R-:W-:Y:S02]  /*5f20*/  SEL R0, R0, RZ, P1 ;  /* 0x000000ff00007207 */ /* 0x000fe40000800000 */
[----:B------:R-:W-:-:S03]  /*5f30*/  LOP3.LUT R9, R9, R2, RZ, 0x3c, !PT ;  /* 0x0000000209097212 */ /* 0x000fc600078e3cff */
[----:B------:R-:W-:Y:S01]  /*5f40*/  IMAD R6, R0, 0x8, R3 ;  /* 0x0000000800067824 */ /* 0x000fe200078e0203 */
[----:B------:R-:W-:Y:S01]  /*5f50*/  SHF.L.U32 R5, R9, 0x1f, RZ ;  /* 0x0000001f09057819 */ /* 0x000fe200000006ff */
[----:B-1----:R-:W-:Y:S06]  /*5f60*/  @!P0 BRA `(.L_x_115) ;  /* 0x0000000c00b08947 */ /* 0x002fec0003800000 */
.L_x_147:
[----:B------:R-:W1:Y:S01]  /*5f70*/  SYNCS.PHASECHK.TRANS64.TRYWAIT P0, [R6+URZ], R5 ;  /* 0x00000005060075a7 */ /* 0x000e62000800017f */
[----:B------:R-:W-:-:S05]  /*5f80*/  VIADD R0, R0, 0x1 ;  /* 0x0000000100007836 */ /* 0x000fca0000000000 */
[----:B------:R-:W-:-:S04]  /*5f90*/  ISETP.NE.AND P1, PT, R0, 0x19, PT ;  /* 0x000000190000780c */ /* 0x000fc80003f25270 */
[----:B------:R-:W-:Y:S02]  /*5fa0*/  SEL R2, RZ, 0x1, P1 ;  /* 0x00000001ff027807 */ /* 0x000fe40000800000 */
[----:B------:R-:W-:Y:S02]  /*5fb0*/  SEL R0, R0, RZ, P1 ;  /* 0x000000ff00007207 */ /* 0x000fe40000800000 */
[----:B------:R-:W-:-:S03]  /*5fc0*/  LOP3.LUT R9, R9, R2, RZ, 0x3c, !PT ;  /* 0x0000000209097212 */ /* 0x000fc600078e3cff */
[----:B0-----:R-:W-:Y:S01]  /*5fd0*/  IMAD R7, R0, 0x8, R3 ;  /* 0x0000000800077824 */ /* 0x001fe200078e0203 */
[----:B------:R-:W-:Y:S01]  /*5fe0*/  SHF.L.U32 R4, R9, 0x1f, RZ ;  /* 0x0000001f09047819 */ /* 0x000fe200000006ff */
[----:B-1----:R-:W-:Y:S06]  /*5ff0*/  @!P0 BRA `(.L_x_116) ;  /* 0x0000000c00a08947 */ /* 0x002fec0003800000 */
.L_x_148:
        /* <DEDUP_REMOVED lines=9> */
.L_x_149:
        /* <DEDUP_REMOVED lines=9> */
.L_x_150:
        /* <DEDUP_REMOVED lines=9> */
.L_x_151:
        /* <DEDUP_REMOVED lines=9> */
.L_x_152:
        /* <DEDUP_REMOVED lines=9> */
.L_x_153:
        /* <DEDUP_REMOVED lines=9> */
.L_x_154:
        /* <DEDUP_REMOVED lines=9> */
.L_x_155:
        /* <DEDUP_REMOVED lines=9> */
.L_x_156:
        /* <DEDUP_REMOVED lines=9> */
.L_x_157:
        /* <DEDUP_REMOVED lines=9> */
.L_x_158:
        /* <DEDUP_REMOVED lines=9> */
.L_x_159:
        /* <DEDUP_REMOVED lines=9> */
.L_x_160:
        /* <DEDUP_REMOVED lines=9> */
.L_x_161:
        /* <DEDUP_REMOVED lines=9> */
.L_x_162:
        /* <DEDUP_REMOVED lines=9> */
.L_x_163:
        /* <DEDUP_REMOVED lines=9> */
.L_x_164:
        /* <DEDUP_REMOVED lines=9> */
.L_x_165:
        /* <DEDUP_REMOVED lines=9> */
.L_x_166:
        /* <DEDUP_REMOVED lines=9> */
.L_x_167:
        /* <DEDUP_REMOVED lines=9> */
.L_x_168:
[----:B------:R-:W1:Y:S01]  /*6b40*/  SYNCS.PHASECHK.TRANS64.TRYWAIT P0, [R7+URZ], R4 ;  /* 0x00000004070075a7 */ /* 0x000e62000800017f */
[----:B------:R-:W-:-:S05]  /*6b50*/  VIADD R0, R0, 0x1 ;  /* 0x0000000100007836 */ /* 0x000fca0000000000 */
[----:B------:R-:W-:-:S04]  /*6b60*/  ISETP.NE.AND P1, PT, R0, 0x19, PT ;  /* 0x000000190000780c */ /* 0x000fc80003f25270 */
[----:B------:R-:W-:Y:S02]  /*6b70*/  SEL R2, RZ, 0x1, P1 ;  /* 0x00000001ff027807 */ /* 0x000fe40000800000 */
[----:B------:R-:W-:Y:S02]  /*6b80*/  SEL R0, R0, RZ, P1 ;  /* 0x000000ff00007207 */ /* 0x000fe40000800000 */
[----:B------:R-:W-:Y:S01]  /*6b90*/  LOP3.LUT R2, R9, R2, RZ, 0x3c, !PT ;  /* 0x0000000209027212 */ /* 0x000fe200078e3cff */
[----:B-1----:R-:W-:Y:S06]  /*6ba0*/  @!P0 BRA `(.L_x_137) ;  /* 0x0000000800588947 */ /* 0x002fec0003800000 */
.L_x_169:
[----:B------:R-:W-:Y:S01]  /*6bb0*/  IMAD R3, R0, 0x8, R3 ;  /* 0x0000000800037824 */ /* 0x000fe200078e0203 */
[----:B------:R-:W-:-:S07]  /*6bc0*/  SHF.L.U32 R0, R2, 0x1f, RZ ;  /* 0x0000001f02007819 */ /* 0x000fce00000006ff */
.L_x_138:
[----:B--2---:R2:W3:Y:S02]  /*6bd0*/  SYNCS.PHASECHK.TRANS64.TRYWAIT P0, [R3+URZ], R0 ;  /* 0x00000000030075a7 */ /* 0x0044e4000800017f */
[----:B---3--:R-:W-:Y:S05]  /*6be0*/  @!P0 NANOSLEEP.SYNCS 0x989680 ;  /* 0x009896800000895d */ /* 0x008fea0003900000 */
[----:B------:R-:W3:Y:S02]  /*6bf0*/  @!P0 SYNCS.PHASECHK.TRANS64 P0, [R3+URZ], R0 ;  /* 0x00000000030085a7 */ /* 0x000ee4000800007f */
[----:B---3--:R-:W-:Y:S05]  /*6c00*/  @!P0 BRA `(.L_x_138) ;  /* 0xfffffffc00f08947 */ /* 0x008fea000383ffff */
.L_x_112:
[----:B------:R-:W-:Y:S05]  /*6c10*/  BSYNC B0 ;  /* 0x0000000000007941 */ /* 0x000fea0003800000 */
.L_x_111:
[----:B------:R-:W-:Y:S05]  /*6c20*/  EXIT ;  /* 0x000000000000794d */ /* 0x000fea0003800000 */
.L_x_22:
[----:B-1----:R-:W-:-:S04]  /*6c30*/  IMAD.U32 R58, RZ, RZ, UR8 ;  /* 0x00000008ff3a7e24 */ /* 0x002fc8000f8e00ff */
[----:B------:R1:W4:Y:S03]  /*6c40*/  SYNCS.PHASECHK.TRANS64.TRYWAIT P1, [R58+URZ], R57 ;  /* 0x000000393a0075a7 */ /* 0x000326000802017f */
[----:B----4-:R-:W-:Y:S05]  /*6c50*/  @!P1 NANOSLEEP.SYNCS 0x989680 ;  /* 0x009896800000995d */ /* 0x010fea0003900000 */
[----:B------:R-:W4:Y:S02]  /*6c60*/  @!P1 SYNCS.PHASECHK.TRANS64 P1, [R58+URZ], R57 ;  /* 0x000000393a0095a7 */ /* 0x000f24000802007f */
[----:B----4-:R-:W-:Y:S05]  /*6c70*/  @!P1 BRA `(.L_x_22) ;  /* 0xfffffffc00ec9947 */ /* 0x010fea000383ffff */
[----:B------:R-:W-:Y:S05]  /*6c80*/  BRA `(.L_x_21) ;  /* 0xffffffac00807947 */ /* 0x000fea000383ffff */
.L_x_99:
[----:B------:R-:W-:Y:S01]  /*6c90*/  BSSY B1, `(.L_x_139) ;  /* 0x0000006000017945 */ /* 0x000fe20003800000 */
[----:B------:R-:W-:-:S07]  /*6ca0*/  IMAD.MOV.U32 R2, RZ, RZ, -0x1 ;  /* 0xffffffffff027424 */ /* 0x000fce00078e00ff */
[----:B------:R-:W-:Y:S05]  /*6cb0*/  WARPSYNC.COLLECTIVE R2, `(.L_x_140) ;  /* 0x00000000020c7348 */ /* 0x000fea0003c00000 */
[----:B------:R-:W-:Y:S02]  /*6cc0*/  ELECT P0, UR62, PT ;  /* 0x00000000003e782f */ /* 0x000fe40003800000 */
[----:B------:R-:W-:Y:S01]  /*6cd0*/  MOV R2, UR62 ;  /* 0x0000003e00027c02 */ /* 0x000fe20008000f00 */
[----:B------:R-:W-:Y:S10]  /*6ce0*/  ENDCOLLECTIVE ;  /* 0x000000000000791b */ /* 0x000ff40003800000 */
.L_x_140:
[----:B------:R-:W-:Y:S05]  /*6cf0*/  BSYNC B1 ;  /* 0x0000000000017941 */ /* 0x000fea0003800000 */
.L_x_139:
[----:B------:R-:W-:Y:S05]  /*6d00*/  BRA `(.L_x_141) ;  /* 0xffffffe400387947 */ /* 0x000fea000383ffff */
.L_x_102:
[----:B0-----:R0:W1:Y:S02]  /*6d10*/  SYNCS.PHASECHK.TRANS64.TRYWAIT P0, [R18+URZ+0xc8], R7 ;  /* 0x0000c807120075a7 */ /* 0x001064000800017f */
[----:B-1----:R-:W-:Y:S05]  /*6d20*/  @!P0 NANOSLEEP.SYNCS 0x989680 ;  /* 0x009896800000895d */ /* 0x002fea0003900000 */
[----:B------:R-:W1:Y:S02]  /*6d30*/  @!P0 SYNCS.PHASECHK.TRANS64 P0, [R18+URZ+0xc8], R7 ;  /* 0x0000c807120085a7 */ /* 0x000e64000800007f */
[----:B-1----:R-:W-:Y:S05]  /*6d40*/  @!P0 BRA `(.L_x_102) ;  /* 0xfffffffc00f08947 */ /* 0x002fea000383ffff */
[----:B------:R-:W-:Y:S05]  /*6d50*/  BRA `(.L_x_142) ;  /* 0xffffffe400747947 */ /* 0x000fea000383ffff */
.L_x_110:
[----:B------:R-:W-:Y:S01]  /*6d60*/  BSSY B0, `(.L_x_143) ;  /* 0x0000006000007945 */ /* 0x000fe20003800000 */
[----:B------:R-:W-:-:S07]  /*6d70*/  IMAD.MOV.U32 R2, RZ, RZ, -0x1 ;  /* 0xffffffffff027424 */ /* 0x000fce00078e00ff */
[----:B------:R-:W-:Y:S05]  /*6d80*/  WARPSYNC.COLLECTIVE R2, `(.L_x_144) ;  /* 0x00000000020c7348 */ /* 0x000fea0003c00000 */
[----:B------:R-:W-:Y:S02]  /*6d90*/  ELECT P0, UR62, PT ;  /* 0x00000000003e782f */ /* 0x000fe40003800000 */
[----:B------:R-:W-:Y:S01]  /*6da0*/  MOV R2, UR62 ;  /* 0x0000003e00027c02 */ /* 0x000fe20008000f00 */
[----:B------:R-:W-:Y:S10]  /*6db0*/  ENDCOLLECTIVE ;  /* 0x000000000000791b */ /* 0x000ff40003800000 */
.L_x_144:
[----:B------:R-:W-:Y:S05]  /*6dc0*/  BSYNC B0 ;  /* 0x0000000000007941 */ /* 0x000fea0003800000 */
.L_x_143:
[----:B------:R-:W-:Y:S05]  /*6dd0*/  BRA `(.L_x_145) ;  /* 0xffffffec00ec7947 */ /* 0x000fea000383ffff */
.L_x_114:
[----:B0-----:R0:W1:Y:S02]  /*6de0*/  SYNCS.PHASECHK.TRANS64.TRYWAIT P0, [R5+URZ], R2 ;  /* 0x00000002050075a7 */ /* 0x001064000800017f */
[----:B-1----:R-:W-:Y:S05]  /*6df0*/  @!P0 NANOSLEEP.SYNCS 0x989680 ;  /* 0x009896800000895d */ /* 0x002fea0003900000 */
[----:B------:R-:W1:Y:S02]  /*6e00*/  @!P0 SYNCS.PHASECHK.TRANS64 P0, [R5+URZ], R2 ;  /* 0x00000002050085a7 */ /* 0x000e64000800007f */
[----:B-1----:R-:W-:Y:S05]  /*6e10*/  @!P0 BRA `(.L_x_114) ;  /* 0xfffffffc00f08947 */ /* 0x002fea000383ffff */
[----:B------:R-:W-:Y:S05]  /*6e20*/  BRA `(.L_x_146) ;  /* 0xfffffff0002c7947 */ /* 0x000fea000383ffff */
.L_x_115:
[----:B0-----:R0:W1:Y:S02]  /*6e30*/  SYNCS.PHASECHK.TRANS64.TRYWAIT P0, [R7+URZ], R4 ;  /* 0x00000004070075a7 */ /* 0x001064000800017f */
[----:B-1----:R-:W-:Y:S05]  /*6e40*/  @!P0 NANOSLEEP.SYNCS 0x989680 ;  /* 0x009896800000895d */ /* 0x002fea0003900000 */
[----:B------:R-:W1:Y:S02]  /*6e50*/  @!P0 SYNCS.PHASECHK.TRANS64 P0, [R7+URZ], R4 ;  /* 0x00000004070085a7 */ /* 0x000e64000800007f */
[----:B-1----:R-:W-:Y:S05]  /*6e60*/  @!P0 BRA `(.L_x_115) ;  /* 0xfffffffc00f08947 */ /* 0x002fea000383ffff */
[----:B------:R-:W-:Y:S05]  /*6e70*/  BRA `(.L_x_147) ;  /* 0xfffffff0003c7947 */ /* 0x000fea000383ffff */
.L_x_116:
[----:B0-----:R0:W1:Y:S02]  /*6e80*/  SYNCS.PHASECHK.TRANS64.TRYWAIT P0, [R6+URZ], R5 ;  /* 0x00000005060075a7 */ /* 0x001064000800017f */
[----:B-1----:R-:W-:Y:S05]  /*6e90*/  @!P0 NANOSLEEP.SYNCS 0x989680 ;  /* 0x009896800000895d */ /* 0x002fea0003900000 */
[----:B------:R-:W1:Y:S02]  /*6ea0*/  @!P0 SYNCS.PHASECHK.TRANS64 P0, [R6+URZ], R5 ;  /* 0x00000005060085a7 */ /* 0x000e64000800007f */
[----:B-1----:R-:W-:Y:S05]  /*6eb0*/  @!P0 BRA `(.L_x_116) ;  /* 0xfffffffc00f08947 */ /* 0x002fea000383ffff */
[----:B------:R-:W-:Y:S05]  /*6ec0*/  BRA `(.L_x_148) ;  /* 0xfffffff0004c7947 */ /* 0x000fea000383ffff */
.L_x_117:
[----:B0-----:R0:W1:Y:S02]  /*6ed0*/  SYNCS.PHASECHK.TRANS64.TRYWAIT P0, [R7+URZ], R4 ;  /* 0x00000004070075a7 */ /* 0x001064000800017f */
[----:B-1----:R-:W-:Y:S05]  /*6ee0*/  @!P0 NANOSLEEP.SYNCS 0x989680 ;  /* 0x009896800000895d */ /* 0x002fea0003900000 */
[----:B------:R-:W1:Y:S02]  /*6ef0*/  @!P0 SYNCS.PHASECHK.TRANS64 P0, [R7+URZ], R4 ;  /* 0x00000004070085a7 */ /* 0x000e64000800007f */
[----:B-1----:R-:W-:Y:S05]  /*6f00*/  @!P0 BRA `(.L_x_117) ;  /* 0xfffffffc00f08947 */ /* 0x002fea000383ffff */
[----:B------:R-:W-:Y:S05]  /*6f10*/  BRA `(.L_x_149) ;  /* 0xfffffff0005c7947 */ /* 0x000fea000383ffff */
.L_x_118:
[----:B0-----:R0:W1:Y:S02]  /*6f20*/  SYNCS.PHASECHK.TRANS64.TRYWAIT P0, [R6+URZ], R5 ;  /* 0x00000005060075a7 */ /* 0x001064000800017f */
[----:B-1----:R-:W-:Y:S05]  /*6f30*/  @!P0 NANOSLEEP.SYNCS 0x989680 ;  /* 0x009896800000895d */ /* 0x002fea0003900000 */
[----:B------:R-:W1:Y:S02]  /*6f40*/  @!P0 SYNCS.PHASECHK.TRANS64 P0, [R6+URZ], R5 ;  /* 0x00000005060085a7 */ /* 0x000e64000800007f */
[----:B-1----:R-:W-:Y:S05]  /*6f50*/  @!P0 BRA `(.L_x_118) ;  /* 0xfffffffc00f08947 */ /* 0x002fea000383ffff */
[----:B------:R-:W-:Y:S05]  /*6f60*/  BRA `(.L_x_150) ;  /* 0xfffffff0006c7947 */ /* 0x000fea000383ffff */
.L_x_119:
[----:B0-----:R0:W1:Y:S02]  /*6f70*/  SYNCS.PHASECHK.TRANS64.TRYWAIT P0, [R7+URZ], R4 ;  /* 0x00000004070075a7 */ /* 0x001064000800017f */
[----:B-1----:R-:W-:Y:S05]  /*6f80*/  @!P0 NANOSLEEP.SYNCS 0x989680 ;  /* 0x009896800000895d */ /* 0x002fea0003900000 */
[----:B------:R-:W1:Y:S02]  /*6f90*/  @!P0 SYNCS.PHASECHK.TRANS64 P0, [R7+URZ], R4 ;  /* 0x00000004070085a7 */ /* 0x000e64000800007f */
[----:B-1----:R-:W-:Y:S05]  /*6fa0*/  @!P0 BRA `(.L_x_119) ;  /* 0xfffffffc00f08947 */ /* 0x002fea000383ffff */
[----:B------:R-:W-:Y:S05]  /*6fb0*/  BRA `(.L_x_151) ;  /* 0xfffffff0007c7947 */ /* 0x000fea000383ffff */
.L_x_120:
[----:B0-----:R0:W1:Y:S02]  /*6fc0*/  SYNCS.PHASECHK.TRANS64.TRYWAIT P0, [R6+URZ], R5 ;  /* 0x00000005060075a7 */ /* 0x001064000800017f */
[----:B-1----:R-:W-:Y:S05]  /*6fd0*/  @!P0 NANOSLEEP.SYNCS 0x989680 ;  /* 0x009896800000895d */ /* 0x002fea0003900000 */
[----:B------:R-:W1:Y:S02]  /*6fe0*/  @!P0 SYNCS.PHASECHK.TRANS64 P0, [R6+URZ], R5 ;  /* 0x00000005060085a7 */ /* 0x000e64000800007f */
[----:B-1----:R-:W-:Y:S05]  /*6ff0*/  @!P0 BRA `(.L_x_120) ;  /* 0xfffffffc00f08947 */ /* 0x002fea000383ffff */
[----:B------:R-:W-:Y:S05]  /*7000*/  BRA `(.L_x_152) ;  /* 0xfffffff0008c7947 */ /* 0x000fea000383ffff */
.L_x_121:
[----:B0-----:R0:W1:Y:S02]  /*7010*/  SYNCS.PHASECHK.TRANS64.TRYWAIT P0, [R7+URZ], R4 ;  /* 0x00000004070075a7 */ /* 0x001064000800017f */
[----:B-1----:R-:W-:Y:S05]  /*7020*/  @!P0 NANOSLEEP.SYNCS 0x989680 ;  /* 0x009896800000895d */ /* 0x002fea0003900000 */
[----:B------:R-:W1:Y:S02]  /*7030*/  @!P0 SYNCS.PHASECHK.TRANS64 P0, [R7+URZ], R4 ;  /* 0x00000004070085a7 */ /* 0x000e64000800007f */
[----:B-1----:R-:W-:Y:S05]  /*7040*/  @!P0 BRA `(.L_x_121) ;  /* 0xfffffffc00f08947 */ /* 0x002fea000383ffff */
[----:B------:R-:W-:Y:S05]  /*7050*/  BRA `(.L_x_153) ;  /* 0xfffffff0009c7947 */ /* 0x000fea000383ffff */
.L_x_122:
[----:B0-----:R0:W1:Y:S02]  /*7060*/  SYNCS.PHASECHK.TRANS64.TRYWAIT P0, [R6+URZ], R5 ;  /* 0x00000005060075a7 */ /* 0x001064000800017f */
[----:B-1----:R-:W-:Y:S05]  /*7070*/  @!P0 NANOSLEEP.SYNCS 0x989680 ;  /* 0x009896800000895d */ /* 0x002fea0003900000 */
[----:B------:R-:W1:Y:S02]  /*7080*/  @!P0 SYNCS.PHASECHK.TRANS64 P0, [R6+URZ], R5 ;  /* 0x00000005060085a7 */ /* 0x000e64000800007f */
[----:B-1----:R-:W-:Y:S05]  /*7090*/  @!P0 BRA `(.L_x_122) ;  /* 0xfffffffc00f08947 */ /* 0x002fea000383ffff */
[----:B------:R-:W-:Y:S05]  /*70a0*/  BRA `(.L_x_154) ;  /* 0xfffffff000ac7947 */ /* 0x000fea000383ffff */
.L_x_123:
[----:B0-----:R0:W1:Y:S02]  /*70b0*/  SYNCS.PHASECHK.TRANS64.TRYWAIT P0, [R7+URZ], R4 ;  /* 0x00000004070075a7 */ /* 0x001064000800017f */
[----:B-1----:R-:W-:Y:S05]  /*70c0*/  @!P0 NANOSLEEP.SYNCS 0x989680 ;  /* 0x009896800000895d */ /* 0x002fea0003900000 */
[----:B------:R-:W1:Y:S02]  /*70d0*/  @!P0 SYNCS.PHASECHK.TRANS64 P0, [R7+URZ], R4 ;  /* 0x00000004070085a7 */ /* 0x000e64000800007f */
[----:B-1----:R-:W-:Y:S05]  /*70e0*/  @!P0 BRA `(.L_x_123) ;  /* 0xfffffffc00f08947 */ /* 0x002fea000383ffff */
[----:B------:R-:W-:Y:S05]  /*70f0*/  BRA `(.L_x_155) ;  /* 0xfffffff000bc7947 */ /* 0x000fea000383ffff */
.L_x_124:
[----:B0-----:R0:W1:Y:S02]  /*7100*/  SYNCS.PHASECHK.TRANS64.TRYWAIT P0, [R6+URZ], R5 ;  /* 0x00000005060075a7 */ /* 0x001064000800017f */
[----:B-1----:R-:W-:Y:S05]  /*7110*/  @!P0 NANOSLEEP.SYNCS 0x989680 ;  /* 0x009896800000895d */ /* 0x002fea0003900000 */
[----:B------:R-:W1:Y:S02]  /*7120*/  @!P0 SYNCS.PHASECHK.TRANS64 P0, [R6+URZ], R5 ;  /* 0x00000005060085a7 */ /* 0x000e64000800007f */
[----:B-1----:R-:W-:Y:S05]  /*7130*/  @!P0 BRA `(.L_x_124) ;  /* 0xfffffffc00f08947 */ /* 0x002fea000383ffff */
[----:B------:R-:W-:Y:S05]  /*7140*/  BRA `(.L_x_156) ;  /* 0xfffffff000cc7947 */ /* 0x000fea000383ffff */
.L_x_125:
[----:B0-----:R0:W1:Y:S02]  /*7150*/  SYNCS.PHASECHK.TRANS64.TRYWAIT P0, [R7+URZ], R4 ;  /* 0x00000004070075a7 */ /* 0x001064000800017f */
[----:B-1----:R-:W-:Y:S05]  /*7160*/  @!P0 NANOSLEEP.SYNCS 0x989680 ;  /* 0x009896800000895d */ /* 0x002fea0003900000 */
[----:B------:R-:W1:Y:S02]  /*7170*/  @!P0 SYNCS.PHASECHK.TRANS64 P0, [R7+URZ], R4 ;  /* 0x00000004070085a7 */ /* 0x000e64000800007f */
[----:B-1----:R-:W-:Y:S05]  /*7180*/  @!P0 BRA `(.L_x_125) ;  /* 0xfffffffc00f08947 */ /* 0x002fea000383ffff */
[----:B------:R-:W-:Y:S05]  /*7190*/  BRA `(.L_x_157) ;  /* 0xfffffff000dc7947 */ /* 0x000fea000383ffff */
.L_x_126:
[----:B0-----:R0:W1:Y:S02]  /*71a0*/  SYNCS.PHASECHK.TRANS64.TRYWAIT P0, [R6+URZ], R5 ;  /* 0x00000005060075a7 */ /* 0x001064000800017f */
[----:B-1----:R-:W-:Y:S05]  /*71b0*/  @!P0 NANOSLEEP.SYNCS 0x989680 ;  /* 0x009896800000895d */ /* 0x002fea0003900000 */
[----:B------:R-:W1:Y:S02]  /*71c0*/  @!P0 SYNCS.PHASECHK.TRANS64 P0, [R6+URZ], R5 ;  /* 0x00000005060085a7 */ /* 0x000e64000800007f */
[----:B-1----:R-:W-:Y:S05]  /*71d0*/  @!P0 BRA `(.L_x_126) ;  /* 0xfffffffc00f08947 */ /* 0x002fea000383ffff */
[----:B------:R-:W-:Y:S05]  /*71e0*/  BRA `(.L_x_158) ;  /* 0xfffffff000ec7947 */ /* 0x000fea000383ffff */
.L_x_127:
[----:B0-----:R0:W1:Y:S02]  /*71f0*/  SYNCS.PHASECHK.TRANS64.TRYWAIT P0, [R7+URZ], R4 ;  /* 0x00000004070075a7 */ /* 0x001064000800017f */
[----:B-1----:R-:W-:Y:S05]  /*7200*/  @!P0 NANOSLEEP.SYNCS 0x989680 ;  /* 0x009896800000895d */ /* 0x002fea0003900000 */
[----:B------:R-:W1:Y:S02]  /*7210*/  @!P0 SYNCS.PHASECHK.TRANS64 P0, [R7+URZ], R4 ;  /* 0x00000004070085a7 */ /* 0x000e64000800007f */
[----:B-1----:R-:W-:Y:S05]  /*7220*/  @!P0 BRA `(.L_x_127) ;  /* 0xfffffffc00f08947 */ /* 0x002fea000383ffff */
[----:B------:R-:W-:Y:S05]  /*7230*/  BRA `(.L_x_159) ;  /* 0xfffffff000fc7947 */ /* 0x000fea000383ffff */
.L_x_128:
[----:B0-----:R0:W1:Y:S02]  /*7240*/  SYNCS.PHASECHK.TRANS64.TRYWAIT P0, [R6+URZ], R5 ;  /* 0x00000005060075a7 */ /* 0x001064000800017f */
[----:B-1----:R-:W-:Y:S05]  /*7250*/  @!P0 NANOSLEEP.SYNCS 0x989680 ;  /* 0x009896800000895d */ /* 0x002fea0003900000 */
[----:B------:R-:W1:Y:S02]  /*7260*/  @!P0 SYNCS.PHASECHK.TRANS64 P0, [R6+URZ], R5 ;  /* 0x00000005060085a7 */ /* 0x000e64000800007f */
[----:B-1----:R-:W-:Y:S05]  /*7270*/  @!P0 BRA `(.L_x_128) ;  /* 0xfffffffc00f08947 */ /* 0x002fea000383ffff */
[----:B------:R-:W-:Y:S05]  /*7280*/  BRA `(.L_x_160) ;  /* 0xfffffff4000c7947 */ /* 0x000fea000383ffff */
.L_x_129:
[----:B0-----:R0:W1:Y:S02]  /*7290*/  SYNCS.PHASECHK.TRANS64.TRYWAIT P0, [R7+URZ], R4 ;  /* 0x00000004070075a7 */ /* 0x001064000800017f */
[----:B-1----:R-:W-:Y:S05]  /*72a0*/  @!P0 NANOSLEEP.SYNCS 0x989680 ;  /* 0x009896800000895d */ /* 0x002fea0003900000 */
[----:B------:R-:W1:Y:S02]  /*72b0*/  @!P0 SYNCS.PHASECHK.TRANS64 P0, [R7+URZ], R4 ;  /* 0x00000004070085a7 */ /* 0x000e64000800007f */
[----:B-1----:R-:W-:Y:S05]  /*72c0*/  @!P0 BRA `(.L_x_129) ;  /* 0xfffffffc00f08947 */ /* 0x002fea000383ffff */
[----:B------:R-:W-:Y:S05]  /*72d0*/  BRA `(.L_x_161) ;  /* 0xfffffff4001c7947 */ /* 0x000fea000383ffff */
.L_x_130:
[----:B0-----:R0:W1:Y:S02]  /*72e0*/  SYNCS.PHASECHK.TRANS64.TRYWAIT P0, [R6+URZ], R5 ;  /* 0x00000005060075a7 */ /* 0x001064000800017f */
[----:B-1----:R-:W-:Y:S05]  /*72f0*/  @!P0 NANOSLEEP.SYNCS 0x989680 ;  /* 0x009896800000895d */ /* 0x002fea0003900000 */
[----:B------:R-:W1:Y:S02]  /*7300*/  @!P0 SYNCS.PHASECHK.TRANS64 P0, [R6+URZ], R5 ;  /* 0x00000005060085a7 */ /* 0x000e64000800007f */
[----:B-1----:R-:W-:Y:S05]  /*7310*/  @!P0 BRA `(.L_x_130) ;  /* 0xfffffffc00f08947 */ /* 0x002fea000383ffff */
[----:B------:R-:W-:Y:S05]  /*7320*/  BRA `(.L_x_162) ;  /* 0xfffffff4002c7947 */ /* 0x000fea000383ffff */
.L_x_131:
[----:B0-----:R0:W1:Y:S02]  /*7330*/  SYNCS.PHASECHK.TRANS64.TRYWAIT P0, [R7+URZ], R4 ;  /* 0x00000004070075a7 */ /* 0x001064000800017f */
[----:B-1----:R-:W-:Y:S05]  /*7340*/  @!P0 NANOSLEEP.SYNCS 0x989680 ;  /* 0x009896800000895d */ /* 0x002fea0003900000 */
[----:B------:R-:W1:Y:S02]  /*7350*/  @!P0 SYNCS.PHASECHK.TRANS64 P0, [R7+URZ], R4 ;  /* 0x00000004070085a7 */ /* 0x000e64000800007f */
[----:B-1----:R-:W-:Y:S05]  /*7360*/  @!P0 BRA `(.L_x_131) ;  /* 0xfffffffc00f08947 */ /* 0x002fea000383ffff */
[----:B------:R-:W-:Y:S05]  /*7370*/  BRA `(.L_x_163) ;  /* 0xfffffff4003c7947 */ /* 0x000fea000383ffff */
.L_x_132:
[----:B0-----:R0:W1:Y:S02]  /*7380*/  SYNCS.PHASECHK.TRANS64.TRYWAIT P0, [R6+URZ], R5 ;  /* 0x00000005060075a7 */ /* 0x001064000800017f */
[----:B-1----:R-:W-:Y:S05]  /*7390*/  @!P0 NANOSLEEP.SYNCS 0x989680 ;  /* 0x009896800000895d */ /* 0x002fea0003900000 */
[----:B------:R-:W1:Y:S02]  /*73a0*/  @!P0 SYNCS.PHASECHK.TRANS64 P0, [R6+URZ], R5 ;  /* 0x00000005060085a7 */ /* 0x000e64000800007f */
[----:B-1----:R-:W-:Y:S05]  /*73b0*/  @!P0 BRA `(.L_x_132) ;  /* 0xfffffffc00f08947 */ /* 0x002fea000383ffff */
[----:B------:R-:W-:Y:S05]  /*73c0*/  BRA `(.L_x_164) ;  /* 0xfffffff4004c7947 */ /* 0x000fea000383ffff */
.L_x_133:
[----:B0-----:R0:W1:Y:S02]  /*73d0*/  SYNCS.PHASECHK.TRANS64.TRYWAIT P0, [R7+URZ], R4 ;  /* 0x00000004070075a7 */ /* 0x001064000800017f */
[----:B-1----:R-:W-:Y:S05]  /*73e0*/  @!P0 NANOSLEEP.SYNCS 0x989680 ;  /* 0x009896800000895d */ /* 0x002fea0003900000 */
[----:B------:R-:W1:Y:S02]  /*73f0*/  @!P0 SYNCS.PHASECHK.TRANS64 P0, [R7+URZ], R4 ;  /* 0x00000004070085a7 */ /* 0x000e64000800007f */
[----:B-1----:R-:W-:Y:S05]  /*7400*/  @!P0 BRA `(.L_x_133) ;  /* 0xfffffffc00f08947 */ /* 0x002fea000383ffff */
[----:B------:R-:W-:Y:S05]  /*7410*/  BRA `(.L_x_165) ;  /* 0xfffffff4005c7947 */ /* 0x000fea000383ffff */
.L_x_134:
[----:B0-----:R0:W1:Y:S02]  /*7420*/  SYNCS.PHASECHK.TRANS64.TRYWAIT P0, [R6+URZ], R5 ;  /* 0x00000005060075a7 */ /* 0x001064000800017f */
[----:B-1----:R-:W-:Y:S05]  /*7430*/  @!P0 NANOSLEEP.SYNCS 0x989680 ;  /* 0x009896800000895d */ /* 0x002fea0003900000 */
[----:B------:R-:W1:Y:S02]  /*7440*/  @!P0 SYNCS.PHASECHK.TRANS64 P0, [R6+URZ], R5 ;  /* 0x00000005060085a7 */ /* 0x000e64000800007f */
[----:B-1----:R-:W-:Y:S05]  /*7450*/  @!P0 BRA `(.L_x_134) ;  /* 0xfffffffc00f08947 */ /* 0x002fea000383ffff */
[----:B------:R-:W-:Y:S05]  /*7460*/  BRA `(.L_x_166) ;  /* 0xfffffff4006c7947 */ /* 0x000fea000383ffff */
.L_x_135:
[----:B0-----:R0:W1:Y:S02]  /*7470*/  SYNCS.PHASECHK.TRANS64.TRYWAIT P0, [R7+URZ], R4 ;  /* 0x00000004070075a7 */ /* 0x001064000800017f */
[----:B-1----:R-:W-:Y:S05]  /*7480*/  @!P0 NANOSLEEP.SYNCS 0x989680 ;  /* 0x009896800000895d */ /* 0x002fea0003900000 */
[----:B------:R-:W1:Y:S02]  /*7490*/  @!P0 SYNCS.PHASECHK.TRANS64 P0, [R7+URZ], R4 ;  /* 0x00000004070085a7 */ /* 0x000e64000800007f */
[----:B-1----:R-:W-:Y:S05]  /*74a0*/  @!P0 BRA `(.L_x_135) ;  /* 0xfffffffc00f08947 */ /* 0x002fea000383ffff */
[----:B------:R-:W-:Y:S05]  /*74b0*/  BRA `(.L_x_167) ;  /* 0xfffffff4007c7947 */ /* 0x000fea000383ffff */
.L_x_136:
[----:B0-----:R0:W1:Y:S02]  /*74c0*/  SYNCS.PHASECHK.TRANS64.TRYWAIT P0, [R6+URZ], R5 ;  /* 0x00000005060075a7 */ /* 0x001064000800017f */
[----:B-1----:R-:W-:Y:S05]  /*74d0*/  @!P0 NANOSLEEP.SYNCS 0x989680 ;  /* 0x009896800000895d */ /* 0x002fea0003900000 */
[----:B------:R-:W1:Y:S02]  /*74e0*/  @!P0 SYNCS.PHASECHK.TRANS64 P0, [R6+URZ], R5 ;  /* 0x00000005060085a7 */ /* 0x000e64000800007f */
[----:B-1----:R-:W-:Y:S05]  /*74f0*/  @!P0 BRA `(.L_x_136) ;  /* 0xfffffffc00f08947 */ /* 0x002fea000383ffff */
[----:B------:R-:W-:Y:S05]  /*7500*/  BRA `(.L_x_168) ;  /* 0xfffffff4008c7947 */ /* 0x000fea000383ffff */
.L_x_137:
[----:B-1----:R1:W2:Y:S02]  /*7510*/  SYNCS.PHASECHK.TRANS64.TRYWAIT P0, [R7+URZ], R4 ;  /* 0x00000004070075a7 */ /* 0x0022a4000800017f */
[----:B--2---:R-:W-:Y:S05]  /*7520*/  @!P0 NANOSLEEP.SYNCS 0x989680 ;  /* 0x009896800000895d */ /* 0x004fea0003900000 */
[----:B------:R-:W2:Y:S02]  /*7530*/  @!P0 SYNCS.PHASECHK.TRANS64 P0, [R7+URZ], R4 ;  /* 0x00000004070085a7 */ /* 0x000ea4000800007f */
[----:B--2---:R-:W-:Y:S05]  /*7540*/  @!P0 BRA `(.L_x_137) ;  /* 0xfffffffc00f08947 */ /* 0x004fea000383ffff */
[----:B------:R-:W-:Y:S05]  /*7550*/  BRA `(.L_x_169) ;  /* 0xfffffff400947947 */ /* 0x000fea000383ffff */
.L_x_170:
[----:B------:R-:W-:-:S00]  /*7560*/  BRA `(.L_x_170) ;  /* 0xfffffffc00fc7947 */ /* 0x000fc0000383ffff */
[----:B------:R-:W-:-:S00]  /*7570*/  NOP ;  /* 0x0000000000007918 */ /* 0x000fc00000000000 */
        /* <DEDUP_REMOVED lines=8> */
.L_x_171:


//--------------------- .nv.shared._ZN7cutlass13device_kernelINS_4gemm6kernel13GemmUniversalIN4cute5tupleIJiiiiEEENS1_10collective13CollectiveMmaINS1_40MainloopSm90TmaGmmaWarpSpecializedSparseILi25ENS5_IJNS4_1CILi1EEENSA_ILi2EEESB_EEENS1_35KernelTmaWarpSpecializedCooperativeEEENS5_IJNSA_ILi128EEENSA_ILi64EEESH_EEEaNS5_IJNS4_6LayoutINS5_IJiNS5_IJSC_iEEEiEEENS5_IJlNS5_IJSB_SC_EEElEEEEENSJ_INS5_IJNS5_IJSH_iEEESP_iEEENS5_IJNS5_IJSH_NSA_ILi4096EEEEEENS5_IJSB_lEEElEEEEEEEEaNS5_IJlSB_lEEENS4_8TiledMMAINS4_8MMA_AtomIJNS4_4SM904GMMA6SPARSE27GMMA_64x64x64_S32S8S8_SS_TNILNS11_9SparseSelE0EEEEEENSJ_INS5_IJSC_SB_SB_EEENS5_IJSB_NSA_ILi0EEES18_EEEEENS5_IJNS4_10UnderscoreES1B_S1B_EEEEENS4_23SM90_TMA_LOAD_MULTICASTENS4_14ComposedLayoutINS4_7SwizzleILi1ELi4ELi3EEENS4_25smem_sparse_ptr_flag_bitsILi2ELi8EEENSJ_INS5_IJNS5_IJSB_NSA_ILi8EEEEEENS5_IJSC_NSA_ILi32EEEEEEEEENS5_IJNS5_IJS18_SH_EEESM_EEEEEEEvNS4_8identityENS4_13SM90_TMA_LOADENS1F_INS1G_ILi2ELi4ELi3EEENS4_18smem_ptr_flag_bitsILi8EEENSJ_INS5_IJS1K_SH_EEENS5_IJSH_SB_EEEEEEEvS1T_EENS_8epilogue10collective6detail29Sm90TmaWarpSpecializedAdapterINS24_15DefaultEpilogueIiNS5_IJSB_llEEES28_NS23_6thread17LinearCombinationIiLi1EiiLNS29_9ScaleType4KindE0ELNS_15FloatRoundStyleE2EiEENS1_15EpilogueDefaultEEEEEvvEEEEvNT_6ParamsE --------------------------
	.section	.nv.shared._ZN7cutlass13device_kernelINS_4gemm6kernel13GemmUniversalIN4cute5tupleIJiiiiEEENS1_10collective13CollectiveMmaINS1_40MainloopSm90TmaGmmaWarpSpecializedSparseILi25ENS5_IJNS4_1CILi1EEENSA_ILi2EEESB_EEENS1_35KernelTmaWarpSpecializedCooperativeEEENS5_IJNSA_ILi128EEENSA_ILi64EEESH_EEEaNS5_IJNS4_6LayoutINS5_IJiNS5_IJSC_iEEEiEEENS5_IJlNS5_IJSB_SC_EEElEEEEENSJ_INS5_IJNS5_IJSH_iEEESP_iEEENS5_IJNS5_IJSH_NSA_ILi4096EEEEEENS5_IJSB_lEEElEEEEEEEEaNS5_IJlSB_lEEENS4_8TiledMMAINS4_8MMA_AtomIJNS4_4SM904GMMA6SPARSE27GMMA_64x64x64_S32S8S8_SS_TNILNS11_9SparseSelE0EEEEEENSJ_INS5_IJSC_SB_SB_EEENS5_IJSB_NSA_ILi0EEES18_EEEEENS5_IJNS4_10UnderscoreES1B_S1B_EEEEENS4_23SM90_TMA_LOAD_MULTICASTENS4_14ComposedLayoutINS4_7SwizzleILi1ELi4ELi3EEENS4_25smem_sparse_ptr_flag_bitsILi2ELi8EEENSJ_INS5_IJNS5_IJSB_NSA_ILi8EEEEEENS5_IJSC_NSA_ILi32EEEEEEEEENS5_IJNS5_IJS18_SH_EEESM_EEEEEEEvNS4_8identityENS4_13SM90_TMA_LOADENS1F_INS1G_ILi2ELi4ELi3EEENS4_18smem_ptr_flag_bitsILi8EEENSJ_INS5_IJS1K_SH_EEENS5_IJSH_SB_EEEEEEEvS1T_EENS_8epilogue10collective6detail29Sm90TmaWarpSpecializedAdapterINS24_15DefaultEpilogueIiNS5_IJSB_llEEES28_NS23_6thread17LinearCombinationIiLi1EiiLNS29_9ScaleType4KindE0ELNS_15FloatRoundStyleE2EiEENS1_15EpilogueDefaultEEEEEvvEEEEvNT_6ParamsE,"aw",@nobits
	.sectionflags	@""
	.align	16
	.zero		1024


//--------------------- .nv.shared.reserved.0     --------------------------
	.section	.nv.shared.reserved.0,"aw",@nobits
	.weak		__nv_reservedSMEM_offset_0_alias
	.size		__nv_reservedSMEM_offset_0_alias, 0, 0
	.other		__nv_reservedSMEM_offset_0_alias,@"STO_CUDA_RESERVED_SHARED STV_DEFAULT"
__nv_reservedSMEM_offset_0_alias:
	.zero		0


//--------------------- .nv.global                --------------------------
	.section	.nv.global,"aw",@nobits
.nv.global:
	.type		_ZN39_INTERNAL_6cf5fb3f_4_k_cu_5883e9c4_27994cute1_E,@object
	.size		_ZN39_INTERNAL_6cf5fb3f_4_k_cu_5883e9c4_27994cute1_E,(_ZN39_INTERNAL_6cf5fb3f_4_k_cu_5883e9c4_27994cuda3std3__45__cpo6cbeginE - _ZN39_INTERNAL_6cf5fb3f_4_k_cu_5883e9c4_27994cute1_E)
_ZN39_INTERNAL_6cf5fb3f_4_k_cu_5883e9c4_27994cute1_E:
	.zero		1
	.type		_ZN39_INTERNAL_6cf5fb3f_4_k_cu_5883e9c4_27994cuda3std3__45__cpo6cbeginE,@object
	.size		_ZN39_INTERNAL_6cf5fb3f_4_k_cu_5883e9c4_27994cuda3std3__45__cpo6cbeginE,(_ZN39_INTERNAL_6cf5fb3f_4_k_cu_5883e9c4_27994cuda3std3__48in_placeE - _ZN39_INTERNAL_6cf5fb3f_4_k_cu_5883e9c4_27994cuda3std3__45__cpo6cbeginE)
_ZN39_INTERNAL_6cf5fb3f_4_k_cu_5883e9c4_27994cuda3std3__45__cpo6cbeginE:
	.zero		1
	.type		_ZN39_INTERNAL_6cf5fb3f_4_k_cu_5883e9c4_27994cuda3std3__48in_placeE,@object
	.size		_ZN39_INTERNAL_6cf5fb3f_4_k_cu_5883e9c4_27994cuda3std3__48in_placeE,(_ZN39_INTERNAL_6cf5fb3f_4_k_cu_5883e9c4_27994cuda3std6ranges3__45__cpo9iter_moveE - _ZN39_INTERNAL_6cf5fb3f_4_k_cu_5883e9c4_27994cuda3std3__48in_placeE)
_ZN39_INTERNAL_6cf5fb3f_4_k_cu_5883e9c4_27994cuda3std3__48in_placeE:
	.zero		1
	.type		_ZN39_INTERNAL_6cf5fb3f_4_k_cu_5883e9c4_27994cuda3std6ranges3__45__cpo9iter_moveE,@object
	.size		_ZN39_INTERNAL_6cf5fb3f_4_k_cu_5883e9c4_27994cuda3std6ranges3__45__cpo9iter_moveE,(_ZN39_INTERNAL_6cf5fb3f_4_k_cu_5883e9c4_27994cuda3std3__45__cpo5beginE - _ZN39_INTERNAL_6cf5fb3f_4_k_cu_5883e9c4_27994cuda3std6ranges3__45__cpo9iter_moveE)
_ZN39_INTERNAL_6cf5fb3f_4_k_cu_5883e9c4_27994cuda3std6ranges3__45__cpo9iter_moveE:
	.zero		1
	.type		_ZN39_INTERNAL_6cf5fb3f_4_k_cu_5883e9c4_27994cuda3std3__45__cpo5beginE,@object
	.size		_ZN39_INTERNAL_6cf5fb3f_4_k_cu_5883e9c4_27994cuda3std3__45__cpo5beginE,(_ZN39_INTERNAL_6cf5fb3f_4_k_cu_5883e9c4_27994cuda3std3__441_GLOBAL__N__6cf5fb3f_4_k_cu_5883e9c4_27996ignoreE - _ZN39_INTERNAL_6cf5fb3f_4_k_cu_5883e9c4_27994cuda3std3__45__cpo5beginE)
_ZN39_INTERNAL_6cf5fb3f_4_k_cu_5883e9c4_27994cuda3std3__45__cpo5beginE:
	.zero		1
	.type		_ZN39_INTERNAL_6cf5fb3f_4_k_cu_5883e9c4_27994cuda3std3__441_GLOBAL__N__6cf5fb3f_4_k_cu_5883e9c4_27996ignoreE,@object
	.size		_ZN39_INTERNAL_6cf5fb3f_4_k_cu_5883e9c4_27994cuda3std3__441_GLOBAL__N__6cf5fb3f_4_k_cu_5883e9c4_27996ignoreE,(_ZN39_INTERNAL_6cf5fb3f_4_k_cu_5883e9c4_27994cute7productE - _ZN39_INTERNAL_6cf5fb3f_4_k_cu_5883e9c4_27994cuda3std3__441_GLOBAL__N__6cf5fb3f_4_k_cu_5883e9c4_27996ignoreE)
_ZN39_INTERNAL_6cf5fb3f_4_k_cu_5883e9c4_27994cuda3std3__441_GLOBAL__N__6cf5fb3f_4_k_cu_5883e9c4_27996ignoreE:
	.zero		1
	.type		_ZN39_INTERNAL_6cf5fb3f_4_k_cu_5883e9c4_27994cute7productE,@object
	.size		_ZN39_INTERNAL_6cf5fb3f_4_k_cu_5883e9c4_27994cute7productE,(_ZN39_INTERNAL_6cf5fb3f_4_k_cu_5883e9c4_27994cuda3std3__45__cpo3endE - _ZN39_INTERNAL_6cf5fb3f_4_k_cu_5883e9c4_27994cute7productE)
_ZN39_INTERNAL_6cf5fb3f_4_k_cu_5883e9c4_27994cute7productE:
	.zero		1
	.type		_ZN39_INTERNAL_6cf5fb3f_4_k_cu_5883e9c4_27994cuda3std3__45__cpo3endE,@object
	.size		_ZN39_INTERNAL_6cf5fb3f_4_k_cu_5883e9c4_27994cuda3std3__45__cpo3endE,(_ZN39_INTERNAL_6cf5fb3f_4_k_cu_5883e9c4_27994cuda3std3__419piecewise_constructE - _ZN39_INTERNAL_6cf5fb3f_4_k_cu_5883e9c4_27994cuda3std3__45__cpo3endE)
_ZN39_INTERNAL_6cf5fb3f_4_k_cu_5883e9c4_27994cuda3std3__45__cpo3endE:
	.zero		1
	.type		_ZN39_INTERNAL_6cf5fb3f_4_k_cu_5883e9c4_27994cuda3std3__419piecewise_constructE,@object
	.size		_ZN39_INTERNAL_6cf5fb3f_4_k_cu_5883e9c4_27994cuda3std3__419piecewise_constructE,(_ZN39_INTERNAL_6cf5fb3f_4_k_cu_5883e9c4_27994cuda3std3__45__cpo4cendE - _ZN39_INTERNAL_6cf5fb3f_4_k_cu_5883e9c4_27994cuda3std3__419piecewise_constructE)
_ZN39_INTERNAL_6cf5fb3f_4_k_cu_5883e9c4_27994cuda3std3__419piecewise_constructE:
	.zero		1
	.type		_ZN39_INTERNAL_6cf5fb3f_4_k_cu_5883e9c4_27994cuda3std3__45__cpo4cendE,@object
	.size		_ZN39_INTERNAL_6cf5fb3f_4_k_cu_5883e9c4_27994cuda3std3__45__cpo4cendE,(_ZN39_INTERNAL_6cf5fb3f_4_k_cu_5883e9c4_27994cuda3std6ranges3__45__cpo4swapE - _ZN39_INTERNAL_6cf5fb3f_4_k_cu_5883e9c4_27994cuda3std3__45__cpo4cendE)
_ZN39_INTERNAL_6cf5fb3f_4_k_cu_5883e9c4_27994cuda3std3__45__cpo4cendE:
	.zero		1
	.type		_ZN39_INTERNAL_6cf5fb3f_4_k_cu_5883e9c4_27994cuda3std6ranges3__45__cpo4swapE,@object
	.size		_ZN39_INTERNAL_6cf5fb3f_4_k_cu_5883e9c4_27994cuda3std6ranges3__45__cpo4swapE,(.L_7 - _ZN39_INTERNAL_6cf5fb3f_4_k_cu_5883e9c4_27994cuda3std6ranges3__45__cpo4swapE)
_ZN39_INTERNAL_6cf5fb3f_4_k_cu_5883e9c4_27994cuda3std6ranges3__45__cpo4swapE:
	.zero		1
.L_7:


//--------------------- .nv.constant0._ZN7cutlass13device_kernelINS_4gemm6kernel13GemmUniversalIN4cute5tupleIJiiiiEEENS1_10collective13CollectiveMmaINS1_40MainloopSm90TmaGmmaWarpSpecializedSparseILi25ENS5_IJNS4_1CILi1EEENSA_ILi2EEESB_EEENS1_35KernelTmaWarpSpecializedCooperativeEEENS5_IJNSA_ILi128EEENSA_ILi64EEESH_EEEaNS5_IJNS4_6LayoutINS5_IJiNS5_IJSC_iEEEiEEENS5_IJlNS5_IJSB_SC_EEElEEEEENSJ_INS5_IJNS5_IJSH_iEEESP_iEEENS5_IJNS5_IJSH_NSA_ILi4096EEEEEENS5_IJSB_lEEElEEEEEEEEaNS5_IJlSB_lEEENS4_8TiledMMAINS4_8MMA_AtomIJNS4_4SM904GMMA6SPARSE27GMMA_64x64x64_S32S8S8_SS_TNILNS11_9SparseSelE0EEEEEENSJ_INS5_IJSC_SB_SB_EEENS5_IJSB_NSA_ILi0EEES18_EEEEENS5_IJNS4_10UnderscoreES1B_S1B_EEEEENS4_23SM90_TMA_LOAD_MULTICASTENS4_14ComposedLayoutINS4_7SwizzleILi1ELi4ELi3EEENS4_25smem_sparse_ptr_flag_bitsILi2ELi8EEENSJ_INS5_IJNS5_IJSB_NSA_ILi8EEEEEENS5_IJSC_NSA_ILi32EEEEEEEEENS5_IJNS5_IJS18_SH_EEESM_EEEEEEEvNS4_8identityENS4_13SM90_TMA_LOADENS1F_INS1G_ILi2ELi4ELi3EEENS4_18smem_ptr_flag_bitsILi8EEENSJ_INS5_IJS1K_SH_EEENS5_IJSH_SB_EEEEEEEvS1T_EENS_8epilogue10collective6detail29Sm90TmaWarpSpecializedAdapterINS24_15DefaultEpilogueIiNS5_IJSB_llEEES28_NS23_6thread17LinearCombinationIiLi1EiiLNS29_9ScaleType4KindE0ELNS_15FloatRoundStyleE2EiEENS1_15EpilogueDefaultEEEEEvvEEEEvNT_6ParamsE --------------------------
	.section	.nv.constant0._ZN7cutlass13device_kernelINS_4gemm6kernel13GemmUniversalIN4cute5tupleIJiiiiEEENS1_10collective13CollectiveMmaINS1_40MainloopSm90TmaGmmaWarpSpecializedSparseILi25ENS5_IJNS4_1CILi1EEENSA_ILi2EEESB_EEENS1_35KernelTmaWarpSpecializedCooperativeEEENS5_IJNSA_ILi128EEENSA_ILi64EEESH_EEEaNS5_IJNS4_6LayoutINS5_IJiNS5_IJSC_iEEEiEEENS5_IJlNS5_IJSB_SC_EEElEEEEENSJ_INS5_IJNS5_IJSH_iEEESP_iEEENS5_IJNS5_IJSH_NSA_ILi4096EEEEEENS5_IJSB_lEEElEEEEEEEEaNS5_IJlSB_lEEENS4_8TiledMMAINS4_8MMA_AtomIJNS4_4SM904GMMA6SPARSE27GMMA_64x64x64_S32S8S8_SS_TNILNS11_9SparseSelE0EEEEEENSJ_INS5_IJSC_SB_SB_EEENS5_IJSB_NSA_ILi0EEES18_EEEEENS5_IJNS4_10UnderscoreES1B_S1B_EEEEENS4_23SM90_TMA_LOAD_MULTICASTENS4_14ComposedLayoutINS4_7SwizzleILi1ELi4ELi3EEENS4_25smem_sparse_ptr_flag_bitsILi2ELi8EEENSJ_INS5_IJNS5_IJSB_NSA_ILi8EEEEEENS5_IJSC_NSA_ILi32EEEEEEEEENS5_IJNS5_IJS18_SH_EEESM_EEEEEEEvNS4_8identityENS4_13SM90_TMA_LOADENS1F_INS1G_ILi2ELi4ELi3EEENS4_18smem_ptr_flag_bitsILi8EEENSJ_INS5_IJS1K_SH_EEENS5_IJSH_SB_EEEEEEEvS1T_EENS_8epilogue10collective6detail29Sm90TmaWarpSpecializedAdapterINS24_15DefaultEpilogueIiNS5_IJSB_llEEES28_NS23_6thread17LinearCombinationIiLi1EiiLNS29_9ScaleType4KindE0ELNS_15FloatRoundStyleE2EiEENS1_15EpilogueDefaultEEEEEvvEEEEvNT_6ParamsE,"a",@progbits
	.sectionflags	@""
	.align	4
.nv.constant0._ZN7cutlass13device_kernelINS_4gemm6kernel13GemmUniversalIN4cute5tupleIJiiiiEEENS1_10collective13CollectiveMmaINS1_40MainloopSm90TmaGmmaWarpSpecializedSparseILi25ENS5_IJNS4_1CILi1EEENSA_ILi2EEESB_EEENS1_35KernelTmaWarpSpecializedCooperativeEEENS5_IJNSA_ILi128EEENSA_ILi64EEESH_EEEaNS5_IJNS4_6LayoutINS5_IJiNS5_IJSC_iEEEiEEENS5_IJlNS5_IJSB_SC_EEElEEEEENSJ_INS5_IJNS5_IJSH_iEEESP_iEEENS5_IJNS5_IJSH_NSA_ILi4096EEEEEENS5_IJSB_lEEElEEEEEEEEaNS5_IJlSB_lEEENS4_8TiledMMAINS4_8MMA_AtomIJNS4_4SM904GMMA6SPARSE27GMMA_64x64x64_S32S8S8_SS_TNILNS11_9SparseSelE0EEEEEENSJ_INS5_IJSC_SB_SB_EEENS5_IJSB_NSA_ILi0EEES18_EEEEENS5_IJNS4_10UnderscoreES1B_S1B_EEEEENS4_23SM90_TMA_LOAD_MULTICASTENS4_14ComposedLayoutINS4_7SwizzleILi1ELi4ELi3EEENS4_25smem_sparse_ptr_flag_bitsILi2ELi8EEENSJ_INS5_IJNS5_IJSB_NSA_ILi8EEEEEENS5_IJSC_NSA_ILi32EEEEEEEEENS5_IJNS5_IJS18_SH_EEESM_EEEEEEEvNS4_8identityENS4_13SM90_TMA_LOADENS1F_INS1G_ILi2ELi4ELi3EEENS4_18smem_ptr_flag_bitsILi8EEENSJ_INS5_IJS1K_SH_EEENS5_IJSH_SB_EEEEEEEvS1T_EENS_8epilogue10collective6detail29Sm90TmaWarpSpecializedAdapterINS24_15DefaultEpilogueIiNS5_IJSB_llEEES28_NS23_6thread17LinearCombinationIiLi1EiiLNS29_9ScaleType4KindE0ELNS_15FloatRoundStyleE2EiEENS1_15EpilogueDefaultEEEEEvvEEEEvNT_6ParamsE:
	.zero		1920


//--------------------- SYMBOLS --------------------------

	.type		.nv.reservedSmem.offset0,@object
	.size		.nv.reservedSmem.offset0,0x4
